//
// Generated by NVIDIA NVVM Compiler
//
// Compiler Build ID: CL-36424714
// Cuda compilation tools, release 13.0, V13.0.88
// Based on NVVM 20.0.0
//

.version 9.0
.target sm_100
.address_size 64

	// .globl	_Z8identityPKiPil
.extern .func __assertfail
(
	.param .b64 __assertfail_param_0,
	.param .b64 __assertfail_param_1,
	.param .b32 __assertfail_param_2,
	.param .b64 __assertfail_param_3,
	.param .b64 __assertfail_param_4
)
;
.global .align 1 .b8 __unnamed_1[39] = {118, 111, 105, 100, 32, 115, 117, 109, 40, 105, 110, 116, 32, 42, 44, 32, 105, 110, 116, 32, 42, 44, 32, 108, 111, 110, 103, 44, 32, 105, 110, 116, 44, 32, 105, 110, 116, 41};
.global .align 1 .b8 $str[31] = {106, 117, 109, 112, 32, 61, 61, 32, 98, 108, 111, 99, 107, 68, 105, 109, 46, 120, 32, 42, 32, 103, 114, 105, 100, 68, 105, 109, 46, 120};
.global .align 1 .b8 $str$1[27] = {47, 116, 109, 112, 47, 115, 97, 115, 115, 95, 99, 117, 95, 122, 56, 50, 116, 100, 55, 122, 109, 47, 107, 46, 99, 117};

.visible .entry _Z8identityPKiPil(
	.param .u64 .ptr .align 1 _Z8identityPKiPil_param_0,
	.param .u64 .ptr .align 1 _Z8identityPKiPil_param_1,
	.param .u64 _Z8identityPKiPil_param_2
)
{
	.reg .pred 	%p<2>;
	.reg .b32 	%r<5>;
	.reg .b64 	%rd<12>;

	ld.param.u64 	%rd2, [_Z8identityPKiPil_param_0];
	ld.param.u64 	%rd3, [_Z8identityPKiPil_param_1];
	ld.param.u64 	%rd4, [_Z8identityPKiPil_param_2];
	mov.u32 	%r1, %tid.x;
	cvt.u64.u32 	%rd5, %r1;
	mov.u32 	%r2, %ctaid.x;
	mov.u32 	%r3, %ntid.x;
	mul.wide.u32 	%rd6, %r2, %r3;
	add.s64 	%rd1, %rd6, %rd5;
	setp.ge.s64 	%p1, %rd1, %rd4;
	@%p1 bra 	$L__BB0_2;
	cvta.to.global.u64 	%rd7, %rd2;
	cvta.to.global.u64 	%rd8, %rd3;
	shl.b64 	%rd9, %rd1, 2;
	add.s64 	%rd10, %rd7, %rd9;
	ld.global.u32 	%r4, [%rd10];
	add.s64 	%rd11, %rd8, %rd9;
	st.global.u32 	[%rd11], %r4;
$L__BB0_2:
	ret;

}
	// .globl	_Z16intArrayIdentityPKlPKcPlPcl
.visible .entry _Z16intArrayIdentityPKlPKcPlPcl(
	.param .u64 .ptr .align 1 _Z16intArrayIdentityPKlPKcPlPcl_param_0,
	.param .u64 .ptr .align 1 _Z16intArrayIdentityPKlPKcPlPcl_param_1,
	.param .u64 .ptr .align 1 _Z16intArrayIdentityPKlPKcPlPcl_param_2,
	.param .u64 .ptr .align 1 _Z16intArrayIdentityPKlPKcPlPcl_param_3,
	.param .u64 _Z16intArrayIdentityPKlPKcPlPcl_param_4
)
{
	.reg .pred 	%p<7>;
	.reg .b32 	%r<9>;
	.reg .b64 	%rd<53>;

	ld.param.u64 	%rd26, [_Z16intArrayIdentityPKlPKcPlPcl_param_0];
	ld.param.u64 	%rd27, [_Z16intArrayIdentityPKlPKcPlPcl_param_1];
	ld.param.u64 	%rd28, [_Z16intArrayIdentityPKlPKcPlPcl_param_2];
	ld.param.u64 	%rd29, [_Z16intArrayIdentityPKlPKcPlPcl_param_3];
	ld.param.u64 	%rd30, [_Z16intArrayIdentityPKlPKcPlPcl_param_4];
	mov.u32 	%r1, %tid.x;
	cvt.u64.u32 	%rd31, %r1;
	mov.u32 	%r2, %ctaid.x;
	mov.u32 	%r3, %ntid.x;
	mul.wide.u32 	%rd32, %r2, %r3;
	add.s64 	%rd1, %rd32, %rd31;
	setp.ge.s64 	%p1, %rd1, %rd30;
	@%p1 bra 	$L__BB1_9;
	cvta.to.global.u64 	%rd33, %rd26;
	cvta.to.global.u64 	%rd2, %rd27;
	cvta.to.global.u64 	%rd3, %rd29;
	shl.b64 	%rd34, %rd1, 3;
	add.s64 	%rd35, %rd33, %rd34;
	ld.global.u64 	%rd4, [%rd35];
	add.s64 	%rd36, %rd2, %rd4;
	ld.global.u64 	%rd5, [%rd36];
	ld.global.u64 	%rd6, [%rd36+8];
	setp.lt.s64 	%p2, %rd6, 1;
	@%p2 bra 	$L__BB1_8;
	and.b64  	%rd50, %rd6, 3;
	setp.lt.u64 	%p3, %rd6, 4;
	mov.b64 	%rd49, 0;
	@%p3 bra 	$L__BB1_5;
	and.b64  	%rd49, %rd6, 9223372036854775804;
	add.s64 	%rd38, %rd4, 140;
	add.s64 	%rd47, %rd2, %rd38;
	add.s64 	%rd46, %rd3, %rd38;
	mov.u64 	%rd48, %rd49;
$L__BB1_4:
	ld.global.u32 	%r4, [%rd47+-12];
	st.global.u32 	[%rd46+-12], %r4;
	ld.global.u32 	%r5, [%rd47+-8];
	st.global.u32 	[%rd46+-8], %r5;
	ld.global.u32 	%r6, [%rd47+-4];
	st.global.u32 	[%rd46+-4], %r6;
	ld.global.u32 	%r7, [%rd47];
	st.global.u32 	[%rd46], %r7;
	add.s64 	%rd48, %rd48, -4;
	add.s64 	%rd47, %rd47, 16;
	add.s64 	%rd46, %rd46, 16;
	setp.ne.s64 	%p4, %rd48, 0;
	@%p4 bra 	$L__BB1_4;
$L__BB1_5:
	setp.eq.s64 	%p5, %rd50, 0;
	@%p5 bra 	$L__BB1_8;
	shl.b64 	%rd39, %rd49, 2;
	add.s64 	%rd40, %rd4, %rd39;
	add.s64 	%rd41, %rd40, 128;
	add.s64 	%rd52, %rd3, %rd41;
	add.s64 	%rd51, %rd2, %rd41;
$L__BB1_7:
	.pragma "nounroll";
	ld.global.u32 	%r8, [%rd51];
	st.global.u32 	[%rd52], %r8;
	add.s64 	%rd52, %rd52, 4;
	add.s64 	%rd51, %rd51, 4;
	add.s64 	%rd50, %rd50, -1;
	setp.ne.s64 	%p6, %rd50, 0;
	@%p6 bra 	$L__BB1_7;
$L__BB1_8:
	add.s64 	%rd42, %rd3, %rd4;
	cvta.to.global.u64 	%rd43, %rd28;
	add.s64 	%rd45, %rd43, %rd34;
	st.global.u64 	[%rd45], %rd4;
	st.global.u64 	[%rd42], %rd5;
	st.global.u64 	[%rd42+8], %rd6;
$L__BB1_9:
	ret;

}
	// .globl	_Z20IntDataPointIdentityPKlPKiPKcPlPiPcl
.visible .entry _Z20IntDataPointIdentityPKlPKiPKcPlPiPcl(
	.param .u64 .ptr .align 1 _Z20IntDataPointIdentityPKlPKiPKcPlPiPcl_param_0,
	.param .u64 .ptr .align 1 _Z20IntDataPointIdentityPKlPKiPKcPlPiPcl_param_1,
	.param .u64 .ptr .align 1 _Z20IntDataPointIdentityPKlPKiPKcPlPiPcl_param_2,
	.param .u64 .ptr .align 1 _Z20IntDataPointIdentityPKlPKiPKcPlPiPcl_param_3,
	.param .u64 .ptr .align 1 _Z20IntDataPointIdentityPKlPKiPKcPlPiPcl_param_4,
	.param .u64 .ptr .align 1 _Z20IntDataPointIdentityPKlPKiPKcPlPiPcl_param_5,
	.param .u64 _Z20IntDataPointIdentityPKlPKiPKcPlPiPcl_param_6
)
{
	.reg .pred 	%p<7>;
	.reg .b32 	%r<10>;
	.reg .b64 	%rd<60>;

	ld.param.u64 	%rd26, [_Z20IntDataPointIdentityPKlPKiPKcPlPiPcl_param_0];
	ld.param.u64 	%rd27, [_Z20IntDataPointIdentityPKlPKiPKcPlPiPcl_param_1];
	ld.param.u64 	%rd28, [_Z20IntDataPointIdentityPKlPKiPKcPlPiPcl_param_2];
	ld.param.u64 	%rd29, [_Z20IntDataPointIdentityPKlPKiPKcPlPiPcl_param_3];
	ld.param.u64 	%rd30, [_Z20IntDataPointIdentityPKlPKiPKcPlPiPcl_param_4];
	ld.param.u64 	%rd31, [_Z20IntDataPointIdentityPKlPKiPKcPlPiPcl_param_5];
	ld.param.u64 	%rd32, [_Z20IntDataPointIdentityPKlPKiPKcPlPiPcl_param_6];
	mov.u32 	%r1, %tid.x;
	cvt.u64.u32 	%rd33, %r1;
	mov.u32 	%r2, %ctaid.x;
	mov.u32 	%r3, %ntid.x;
	mul.wide.u32 	%rd34, %r2, %r3;
	add.s64 	%rd1, %rd34, %rd33;
	setp.ge.s64 	%p1, %rd1, %rd32;
	@%p1 bra 	$L__BB2_9;
	cvta.to.global.u64 	%rd35, %rd26;
	cvta.to.global.u64 	%rd2, %rd28;
	cvta.to.global.u64 	%rd3, %rd31;
	shl.b64 	%rd36, %rd1, 3;
	add.s64 	%rd37, %rd35, %rd36;
	ld.global.u64 	%rd4, [%rd37];
	add.s64 	%rd38, %rd2, %rd4;
	ld.global.u64 	%rd5, [%rd38];
	ld.global.u64 	%rd6, [%rd38+8];
	setp.lt.s64 	%p2, %rd6, 1;
	@%p2 bra 	$L__BB2_8;
	and.b64  	%rd57, %rd6, 3;
	setp.lt.u64 	%p3, %rd6, 4;
	mov.b64 	%rd56, 0;
	@%p3 bra 	$L__BB2_5;
	and.b64  	%rd56, %rd6, 9223372036854775804;
	add.s64 	%rd40, %rd4, 140;
	add.s64 	%rd54, %rd2, %rd40;
	add.s64 	%rd53, %rd3, %rd40;
	mov.u64 	%rd55, %rd56;
$L__BB2_4:
	ld.global.u32 	%r4, [%rd54+-12];
	st.global.u32 	[%rd53+-12], %r4;
	ld.global.u32 	%r5, [%rd54+-8];
	st.global.u32 	[%rd53+-8], %r5;
	ld.global.u32 	%r6, [%rd54+-4];
	st.global.u32 	[%rd53+-4], %r6;
	ld.global.u32 	%r7, [%rd54];
	st.global.u32 	[%rd53], %r7;
	add.s64 	%rd55, %rd55, -4;
	add.s64 	%rd54, %rd54, 16;
	add.s64 	%rd53, %rd53, 16;
	setp.ne.s64 	%p4, %rd55, 0;
	@%p4 bra 	$L__BB2_4;
$L__BB2_5:
	setp.eq.s64 	%p5, %rd57, 0;
	@%p5 bra 	$L__BB2_8;
	shl.b64 	%rd41, %rd56, 2;
	add.s64 	%rd42, %rd4, %rd41;
	add.s64 	%rd43, %rd42, 128;
	add.s64 	%rd59, %rd3, %rd43;
	add.s64 	%rd58, %rd2, %rd43;
$L__BB2_7:
	.pragma "nounroll";
	ld.global.u32 	%r8, [%rd58];
	st.global.u32 	[%rd59], %r8;
	add.s64 	%rd59, %rd59, 4;
	add.s64 	%rd58, %rd58, 4;
	add.s64 	%rd57, %rd57, -1;
	setp.ne.s64 	%p6, %rd57, 0;
	@%p6 bra 	$L__BB2_7;
$L__BB2_8:
	add.s64 	%rd44, %rd3, %rd4;
	cvta.to.global.u64 	%rd45, %rd29;
	add.s64 	%rd47, %rd45, %rd36;
	st.global.u64 	[%rd47], %rd4;
	st.global.u64 	[%rd44], %rd5;
	st.global.u64 	[%rd44+8], %rd6;
	cvta.to.global.u64 	%rd48, %rd27;
	shl.b64 	%rd49, %rd1, 2;
	add.s64 	%rd50, %rd48, %rd49;
	ld.global.u32 	%r9, [%rd50];
	cvta.to.global.u64 	%rd51, %rd30;
	add.s64 	%rd52, %rd51, %rd49;
	st.global.u32 	[%rd52], %r9;
$L__BB2_9:
	ret;

}
	// .globl	_Z12vectorLengthPKdS0_Pdl
.visible .entry _Z12vectorLengthPKdS0_Pdl(
	.param .u64 .ptr .align 1 _Z12vectorLengthPKdS0_Pdl_param_0,
	.param .u64 .ptr .align 1 _Z12vectorLengthPKdS0_Pdl_param_1,
	.param .u64 .ptr .align 1 _Z12vectorLengthPKdS0_Pdl_param_2,
	.param .u64 _Z12vectorLengthPKdS0_Pdl_param_3
)
{
	.reg .pred 	%p<2>;
	.reg .b32 	%r<4>;
	.reg .b64 	%rd<15>;
	.reg .b64 	%fd<6>;

	ld.param.u64 	%rd2, [_Z12vectorLengthPKdS0_Pdl_param_0];
	ld.param.u64 	%rd3, [_Z12vectorLengthPKdS0_Pdl_param_1];
	ld.param.u64 	%rd4, [_Z12vectorLengthPKdS0_Pdl_param_2];
	ld.param.u64 	%rd5, [_Z12vectorLengthPKdS0_Pdl_param_3];
	mov.u32 	%r1, %tid.x;
	cvt.u64.u32 	%rd6, %r1;
	mov.u32 	%r2, %ctaid.x;
	mov.u32 	%r3, %ntid.x;
	mul.wide.u32 	%rd7, %r2, %r3;
	add.s64 	%rd1, %rd7, %rd6;
	setp.ge.s64 	%p1, %rd1, %rd5;
	@%p1 bra 	$L__BB3_2;
	cvta.to.global.u64 	%rd8, %rd2;
	cvta.to.global.u64 	%rd9, %rd3;
	cvta.to.global.u64 	%rd10, %rd4;
	shl.b64 	%rd11, %rd1, 3;
	add.s64 	%rd12, %rd8, %rd11;
	ld.global.f64 	%fd1, [%rd12];
	add.s64 	%rd13, %rd9, %rd11;
	ld.global.f64 	%fd2, [%rd13];
	mul.f64 	%fd3, %fd2, %fd2;
	fma.rn.f64 	%fd4, %fd1, %fd1, %fd3;
	sqrt.rn.f64 	%fd5, %fd4;
	add.s64 	%rd14, %rd10, %rd11;
	st.global.f64 	[%rd14], %fd5;
$L__BB3_2:
	ret;

}
	// .globl	_Z9plusMinusPKdPKfPdPfl
.visible .entry _Z9plusMinusPKdPKfPdPfl(
	.param .u64 .ptr .align 1 _Z9plusMinusPKdPKfPdPfl_param_0,
	.param .u64 .ptr .align 1 _Z9plusMinusPKdPKfPdPfl_param_1,
	.param .u64 .ptr .align 1 _Z9plusMinusPKdPKfPdPfl_param_2,
	.param .u64 .ptr .align 1 _Z9plusMinusPKdPKfPdPfl_param_3,
	.param .u64 _Z9plusMinusPKdPKfPdPfl_param_4
)
{
	.reg .pred 	%p<2>;
	.reg .b32 	%r<4>;
	.reg .b32 	%f<4>;
	.reg .b64 	%rd<19>;
	.reg .b64 	%fd<7>;

	ld.param.u64 	%rd2, [_Z9plusMinusPKdPKfPdPfl_param_0];
	ld.param.u64 	%rd3, [_Z9plusMinusPKdPKfPdPfl_param_1];
	ld.param.u64 	%rd4, [_Z9plusMinusPKdPKfPdPfl_param_2];
	ld.param.u64 	%rd5, [_Z9plusMinusPKdPKfPdPfl_param_3];
	ld.param.u64 	%rd6, [_Z9plusMinusPKdPKfPdPfl_param_4];
	mov.u32 	%r1, %tid.x;
	cvt.u64.u32 	%rd7, %r1;
	mov.u32 	%r2, %ctaid.x;
	mov.u32 	%r3, %ntid.x;
	mul.wide.u32 	%rd8, %r2, %r3;
	add.s64 	%rd1, %rd8, %rd7;
	setp.ge.s64 	%p1, %rd1, %rd6;
	@%p1 bra 	$L__BB4_2;
	cvta.to.global.u64 	%rd9, %rd2;
	cvta.to.global.u64 	%rd10, %rd3;
	cvta.to.global.u64 	%rd11, %rd4;
	cvta.to.global.u64 	%rd12, %rd5;
	shl.b64 	%rd13, %rd1, 3;
	add.s64 	%rd14, %rd9, %rd13;
	ld.global.f64 	%fd1, [%rd14];
	shl.b64 	%rd15, %rd1, 2;
	add.s64 	%rd16, %rd10, %rd15;
	ld.global.f32 	%f1, [%rd16];
	cvt.f64.f32 	%fd2, %f1;
	sub.f64 	%fd3, %fd1, %fd2;
	add.s64 	%rd17, %rd11, %rd13;
	st.global.f64 	[%rd17], %fd3;
	ld.global.f64 	%fd4, [%rd14];
	ld.global.f32 	%f2, [%rd16];
	cvt.f64.f32 	%fd5, %f2;
	add.f64 	%fd6, %fd4, %fd5;
	cvt.rn.f32.f64 	%f3, %fd6;
	add.s64 	%rd18, %rd12, %rd15;
	st.global.f32 	[%rd18], %f3;
$L__BB4_2:
	ret;

}
	// .globl	_Z19applyLinearFunctionPKsPslss
.visible .entry _Z19applyLinearFunctionPKsPslss(
	.param .u64 .ptr .align 1 _Z19applyLinearFunctionPKsPslss_param_0,
	.param .u64 .ptr .align 1 _Z19applyLinearFunctionPKsPslss_param_1,
	.param .u64 _Z19applyLinearFunctionPKsPslss_param_2,
	.param .u16 _Z19applyLinearFunctionPKsPslss_param_3,
	.param .u16 _Z19applyLinearFunctionPKsPslss_param_4
)
{
	.reg .pred 	%p<2>;
	.reg .b16 	%rs<5>;
	.reg .b32 	%r<4>;
	.reg .b64 	%rd<12>;

	ld.param.u64 	%rd2, [_Z19applyLinearFunctionPKsPslss_param_0];
	ld.param.u64 	%rd3, [_Z19applyLinearFunctionPKsPslss_param_1];
	ld.param.u64 	%rd4, [_Z19applyLinearFunctionPKsPslss_param_2];
	ld.param.u16 	%rs1, [_Z19applyLinearFunctionPKsPslss_param_3];
	ld.param.u16 	%rs2, [_Z19applyLinearFunctionPKsPslss_param_4];
	mov.u32 	%r1, %tid.x;
	cvt.u64.u32 	%rd5, %r1;
	mov.u32 	%r2, %ctaid.x;
	mov.u32 	%r3, %ntid.x;
	mul.wide.u32 	%rd6, %r2, %r3;
	add.s64 	%rd1, %rd6, %rd5;
	setp.ge.s64 	%p1, %rd1, %rd4;
	@%p1 bra 	$L__BB5_2;
	cvta.to.global.u64 	%rd7, %rd2;
	cvta.to.global.u64 	%rd8, %rd3;
	shl.b64 	%rd9, %rd1, 1;
	add.s64 	%rd10, %rd7, %rd9;
	ld.global.u16 	%rs3, [%rd10];
	mad.lo.s16 	%rs4, %rs3, %rs2, %rs1;
	add.s64 	%rd11, %rd8, %rd9;
	st.global.u16 	[%rd11], %rs4;
$L__BB5_2:
	ret;

}
	// .globl	_Z8blockXORPKcPcll
.visible .entry _Z8blockXORPKcPcll(
	.param .u64 .ptr .align 1 _Z8blockXORPKcPcll_param_0,
	.param .u64 .ptr .align 1 _Z8blockXORPKcPcll_param_1,
	.param .u64 _Z8blockXORPKcPcll_param_2,
	.param .u64 _Z8blockXORPKcPcll_param_3
)
{
	.reg .pred 	%p<2>;
	.reg .b32 	%r<4>;
	.reg .b64 	%rd<16>;

	ld.param.u64 	%rd2, [_Z8blockXORPKcPcll_param_0];
	ld.param.u64 	%rd3, [_Z8blockXORPKcPcll_param_1];
	ld.param.u64 	%rd5, [_Z8blockXORPKcPcll_param_2];
	ld.param.u64 	%rd4, [_Z8blockXORPKcPcll_param_3];
	mov.u32 	%r1, %tid.x;
	cvt.u64.u32 	%rd6, %r1;
	mov.u32 	%r2, %ctaid.x;
	mov.u32 	%r3, %ntid.x;
	mul.wide.u32 	%rd7, %r2, %r3;
	add.s64 	%rd1, %rd7, %rd6;
	shl.b64 	%rd8, %rd1, 3;
	setp.ge.s64 	%p1, %rd8, %rd5;
	@%p1 bra 	$L__BB6_2;
	cvta.to.global.u64 	%rd9, %rd2;
	cvta.to.global.u64 	%rd10, %rd3;
	add.s64 	%rd12, %rd9, %rd8;
	ld.global.u64 	%rd13, [%rd12];
	xor.b64  	%rd14, %rd13, %rd4;
	add.s64 	%rd15, %rd10, %rd8;
	st.global.u64 	[%rd15], %rd14;
$L__BB6_2:
	ret;

}
	// .globl	_Z11multiplyBy2PiS_l
.visible .entry _Z11multiplyBy2PiS_l(
	.param .u64 .ptr .align 1 _Z11multiplyBy2PiS_l_param_0,
	.param .u64 .ptr .align 1 _Z11multiplyBy2PiS_l_param_1,
	.param .u64 _Z11multiplyBy2PiS_l_param_2
)
{
	.reg .pred 	%p<2>;
	.reg .b32 	%r<7>;
	.reg .b64 	%rd<10>;

	ld.param.u64 	%rd2, [_Z11multiplyBy2PiS_l_param_0];
	ld.param.u64 	%rd3, [_Z11multiplyBy2PiS_l_param_1];
	ld.param.u64 	%rd4, [_Z11multiplyBy2PiS_l_param_2];
	mov.u32 	%r1, %tid.x;
	mov.u32 	%r2, %ctaid.x;
	mov.u32 	%r3, %ntid.x;
	mad.lo.s32 	%r4, %r2, %r3, %r1;
	cvt.s64.s32 	%rd1, %r4;
	setp.le.s64 	%p1, %rd4, %rd1;
	@%p1 bra 	$L__BB7_2;
	cvta.to.global.u64 	%rd5, %rd2;
	cvta.to.global.u64 	%rd6, %rd3;
	shl.b64 	%rd7, %rd1, 2;
	add.s64 	%rd8, %rd5, %rd7;
	ld.global.u32 	%r5, [%rd8];
	shl.b32 	%r6, %r5, 1;
	add.s64 	%rd9, %rd6, %rd7;
	st.global.u32 	[%rd9], %r6;
$L__BB7_2:
	ret;

}
	// .globl	_Z3sumPiS_lii
.visible .entry _Z3sumPiS_lii(
	.param .u64 .ptr .align 1 _Z3sumPiS_lii_param_0,
	.param .u64 .ptr .align 1 _Z3sumPiS_lii_param_1,
	.param .u64 _Z3sumPiS_lii_param_2,
	.param .u32 _Z3sumPiS_lii_param_3,
	.param .u32 _Z3sumPiS_lii_param_4
)
{
	.reg .pred 	%p<14>;
	.reg .b32 	%r<156>;
	.reg .b64 	%rd<67>;

	ld.param.u64 	%rd33, [_Z3sumPiS_lii_param_0];
	ld.param.u64 	%rd31, [_Z3sumPiS_lii_param_1];
	ld.param.u64 	%rd32, [_Z3sumPiS_lii_param_2];
	ld.param.u32 	%r17, [_Z3sumPiS_lii_param_3];
	cvta.to.global.u64 	%rd1, %rd33;
	mov.u32 	%r18, %tid.x;
	cvt.u64.u32 	%rd2, %r18;
	mov.u32 	%r19, %ctaid.x;
	mov.u32 	%r1, %ntid.x;
	mul.wide.u32 	%rd3, %r19, %r1;
	add.s64 	%rd4, %rd3, %rd2;
	setp.ne.s32 	%p1, %r17, 0;
	@%p1 bra 	$L__BB8_17;
	mov.u32 	%r84, %nctaid.x;
	mul.lo.s32 	%r85, %r1, %r84;
	setp.eq.s32 	%p4, %r85, 16384;
	@%p4 bra 	$L__BB8_3;
	mov.u64 	%rd37, $str;
	cvta.global.u64 	%rd38, %rd37;
	mov.u64 	%rd39, $str$1;
	cvta.global.u64 	%rd40, %rd39;
	mov.u64 	%rd41, __unnamed_1;
	cvta.global.u64 	%rd42, %rd41;
	{ // callseq 0, 0
	.param .b64 param0;
	st.param.b64 	[param0], %rd38;
	.param .b64 param1;
	st.param.b64 	[param1], %rd40;
	.param .b32 param2;
	st.param.b32 	[param2], 112;
	.param .b64 param3;
	st.param.b64 	[param3], %rd42;
	.param .b64 param4;
	st.param.b64 	[param4], 1;
	call.uni 
	__assertfail, 
	(
	param0, 
	param1, 
	param2, 
	param3, 
	param4
	);
	} // callseq 0
$L__BB8_3:
	setp.ge.s64 	%p5, %rd4, %rd32;
	mov.b32 	%r154, 0;
	@%p5 bra 	$L__BB8_16;
	add.s64 	%rd43, %rd4, 16384;
	max.u64 	%rd44, %rd32, %rd43;
	not.b64 	%rd45, %rd3;
	add.s64 	%rd46, %rd44, %rd45;
	sub.s64 	%rd47, %rd46, %rd2;
	shr.u64 	%rd48, %rd47, 14;
	add.s64 	%rd5, %rd48, 1;
	and.b64  	%rd6, %rd5, 15;
	setp.lt.u64 	%p6, %rd47, 245760;
	mov.b32 	%r154, 0;
	mov.u64 	%rd61, %rd4;
	@%p6 bra 	$L__BB8_7;
	and.b64  	%rd59, %rd5, 2251799813685232;
	shl.b64 	%rd49, %rd4, 2;
	add.s64 	%rd50, %rd49, %rd1;
	add.s64 	%rd58, %rd50, 524288;
	mov.b32 	%r154, 0;
	mov.u64 	%rd61, %rd4;
$L__BB8_6:
	.pragma "nounroll";
	ld.global.u32 	%r90, [%rd58+-524288];
	add.s32 	%r91, %r90, %r154;
	ld.global.u32 	%r92, [%rd58+-458752];
	add.s32 	%r93, %r92, %r91;
	ld.global.u32 	%r94, [%rd58+-393216];
	add.s32 	%r95, %r94, %r93;
	ld.global.u32 	%r96, [%rd58+-327680];
	add.s32 	%r97, %r96, %r95;
	ld.global.u32 	%r98, [%rd58+-262144];
	add.s32 	%r99, %r98, %r97;
	ld.global.u32 	%r100, [%rd58+-196608];
	add.s32 	%r101, %r100, %r99;
	ld.global.u32 	%r102, [%rd58+-131072];
	add.s32 	%r103, %r102, %r101;
	ld.global.u32 	%r104, [%rd58+-65536];
	add.s32 	%r105, %r104, %r103;
	ld.global.u32 	%r106, [%rd58];
	add.s32 	%r107, %r106, %r105;
	ld.global.u32 	%r108, [%rd58+65536];
	add.s32 	%r109, %r108, %r107;
	ld.global.u32 	%r110, [%rd58+131072];
	add.s32 	%r111, %r110, %r109;
	ld.global.u32 	%r112, [%rd58+196608];
	add.s32 	%r113, %r112, %r111;
	ld.global.u32 	%r114, [%rd58+262144];
	add.s32 	%r115, %r114, %r113;
	ld.global.u32 	%r116, [%rd58+327680];
	add.s32 	%r117, %r116, %r115;
	ld.global.u32 	%r118, [%rd58+393216];
	add.s32 	%r119, %r118, %r117;
	ld.global.u32 	%r120, [%rd58+458752];
	add.s32 	%r154, %r120, %r119;
	add.s64 	%rd61, %rd61, 262144;
	add.s64 	%rd59, %rd59, -16;
	add.s64 	%rd58, %rd58, 1048576;
	setp.ne.s64 	%p7, %rd59, 0;
	@%p7 bra 	$L__BB8_6;
$L__BB8_7:
	setp.eq.s64 	%p8, %rd6, 0;
	@%p8 bra 	$L__BB8_16;
	and.b64  	%rd16, %rd5, 7;
	setp.lt.u64 	%p9, %rd6, 8;
	@%p9 bra 	$L__BB8_10;
	shl.b64 	%rd51, %rd61, 2;
	add.s64 	%rd52, %rd1, %rd51;
	ld.global.u32 	%r122, [%rd52];
	add.s32 	%r123, %r122, %r154;
	ld.global.u32 	%r124, [%rd52+65536];
	add.s32 	%r125, %r124, %r123;
	ld.global.u32 	%r126, [%rd52+131072];
	add.s32 	%r127, %r126, %r125;
	ld.global.u32 	%r128, [%rd52+196608];
	add.s32 	%r129, %r128, %r127;
	ld.global.u32 	%r130, [%rd52+262144];
	add.s32 	%r131, %r130, %r129;
	ld.global.u32 	%r132, [%rd52+327680];
	add.s32 	%r133, %r132, %r131;
	ld.global.u32 	%r134, [%rd52+393216];
	add.s32 	%r135, %r134, %r133;
	ld.global.u32 	%r136, [%rd52+458752];
	add.s32 	%r154, %r136, %r135;
	add.s64 	%rd61, %rd61, 131072;
$L__BB8_10:
	setp.eq.s64 	%p10, %rd16, 0;
	@%p10 bra 	$L__BB8_16;
	and.b64  	%rd19, %rd5, 3;
	setp.lt.u64 	%p11, %rd16, 4;
	@%p11 bra 	$L__BB8_13;
	shl.b64 	%rd53, %rd61, 2;
	add.s64 	%rd54, %rd1, %rd53;
	ld.global.u32 	%r138, [%rd54];
	add.s32 	%r139, %r138, %r154;
	ld.global.u32 	%r140, [%rd54+65536];
	add.s32 	%r141, %r140, %r139;
	ld.global.u32 	%r142, [%rd54+131072];
	add.s32 	%r143, %r142, %r141;
	ld.global.u32 	%r144, [%rd54+196608];
	add.s32 	%r154, %r144, %r143;
	add.s64 	%rd61, %rd61, 65536;
$L__BB8_13:
	setp.eq.s64 	%p12, %rd19, 0;
	@%p12 bra 	$L__BB8_16;
	shl.b64 	%rd55, %rd61, 2;
	add.s64 	%rd65, %rd1, %rd55;
	neg.s64 	%rd64, %rd19;
$L__BB8_15:
	.pragma "nounroll";
	ld.global.u32 	%r145, [%rd65];
	add.s32 	%r154, %r145, %r154;
	add.s64 	%rd65, %rd65, 65536;
	add.s64 	%rd64, %rd64, 1;
	setp.ne.s64 	%p13, %rd64, 0;
	@%p13 bra 	$L__BB8_15;
$L__BB8_16:
	shl.b64 	%rd56, %rd4, 2;
	add.s64 	%rd57, %rd1, %rd56;
	st.global.u32 	[%rd57], %r154;
	bra.uni 	$L__BB8_21;
$L__BB8_17:
	setp.ne.s64 	%p2, %rd4, 0;
	@%p2 bra 	$L__BB8_21;
	add.s64 	%rd28, %rd1, 64;
	mov.b32 	%r155, 0;
	mov.b64 	%rd66, 0;
$L__BB8_19:
	add.s64 	%rd35, %rd28, %rd66;
	ld.global.u32 	%r21, [%rd35+-64];
	add.s32 	%r22, %r21, %r155;
	ld.global.u32 	%r23, [%rd35+-60];
	add.s32 	%r24, %r23, %r22;
	ld.global.u32 	%r25, [%rd35+-56];
	add.s32 	%r26, %r25, %r24;
	ld.global.u32 	%r27, [%rd35+-52];
	add.s32 	%r28, %r27, %r26;
	ld.global.u32 	%r29, [%rd35+-48];
	add.s32 	%r30, %r29, %r28;
	ld.global.u32 	%r31, [%rd35+-44];
	add.s32 	%r32, %r31, %r30;
	ld.global.u32 	%r33, [%rd35+-40];
	add.s32 	%r34, %r33, %r32;
	ld.global.u32 	%r35, [%rd35+-36];
	add.s32 	%r36, %r35, %r34;
	ld.global.u32 	%r37, [%rd35+-32];
	add.s32 	%r38, %r37, %r36;
	ld.global.u32 	%r39, [%rd35+-28];
	add.s32 	%r40, %r39, %r38;
	ld.global.u32 	%r41, [%rd35+-24];
	add.s32 	%r42, %r41, %r40;
	ld.global.u32 	%r43, [%rd35+-20];
	add.s32 	%r44, %r43, %r42;
	ld.global.u32 	%r45, [%rd35+-16];
	add.s32 	%r46, %r45, %r44;
	ld.global.u32 	%r47, [%rd35+-12];
	add.s32 	%r48, %r47, %r46;
	ld.global.u32 	%r49, [%rd35+-8];
	add.s32 	%r50, %r49, %r48;
	ld.global.u32 	%r51, [%rd35+-4];
	add.s32 	%r52, %r51, %r50;
	ld.global.u32 	%r53, [%rd35];
	add.s32 	%r54, %r53, %r52;
	ld.global.u32 	%r55, [%rd35+4];
	add.s32 	%r56, %r55, %r54;
	ld.global.u32 	%r57, [%rd35+8];
	add.s32 	%r58, %r57, %r56;
	ld.global.u32 	%r59, [%rd35+12];
	add.s32 	%r60, %r59, %r58;
	ld.global.u32 	%r61, [%rd35+16];
	add.s32 	%r62, %r61, %r60;
	ld.global.u32 	%r63, [%rd35+20];
	add.s32 	%r64, %r63, %r62;
	ld.global.u32 	%r65, [%rd35+24];
	add.s32 	%r66, %r65, %r64;
	ld.global.u32 	%r67, [%rd35+28];
	add.s32 	%r68, %r67, %r66;
	ld.global.u32 	%r69, [%rd35+32];
	add.s32 	%r70, %r69, %r68;
	ld.global.u32 	%r71, [%rd35+36];
	add.s32 	%r72, %r71, %r70;
	ld.global.u32 	%r73, [%rd35+40];
	add.s32 	%r74, %r73, %r72;
	ld.global.u32 	%r75, [%rd35+44];
	add.s32 	%r76, %r75, %r74;
	ld.global.u32 	%r77, [%rd35+48];
	add.s32 	%r78, %r77, %r76;
	ld.global.u32 	%r79, [%rd35+52];
	add.s32 	%r80, %r79, %r78;
	ld.global.u32 	%r81, [%rd35+56];
	add.s32 	%r82, %r81, %r80;
	ld.global.u32 	%r83, [%rd35+60];
	add.s32 	%r155, %r83, %r82;
	add.s64 	%rd66, %rd66, 128;
	setp.ne.s64 	%p3, %rd66, 65536;
	@%p3 bra 	$L__BB8_19;
	cvta.to.global.u64 	%rd36, %rd31;
	st.global.u32 	[%rd36], %r155;
$L__BB8_21:
	ret;

}


// ===== COMPILED SASS (sm_100) =====

	.target	sm_100

	.elftype	@"ET_EXEC"


//--------------------- .note.nv.tkinfo           --------------------------
	.section	.note.nv.tkinfo,"",@"SHT_NOTE"
	.sectionflags	@"SHF_NOTE_NV_TKINFO"
	.tkinfo
        /*0018*/ 	.word	0x00000002
        /*0030*/ 	.string	""
        /*0030*/ 	.string	"ptxas"
        /*0030*/ 	.string	"Cuda compilation tools, release 13.0, V13.0.88"
        /*0030*/ 	.string	"Build cuda_13.0.r13.0/compiler.36424714_0"
        /*0030*/ 	.string	"-arch sm_100 -m 64 "



//--------------------- .note.nv.cuinfo           --------------------------
	.section	.note.nv.cuinfo,"",@"SHT_NOTE"
	.sectionflags	@"SHF_NOTE_NV_CUINFO"
        /*0018*/ 	.short	0x0002
        /*001a*/ 	.short	0x0064
        /*001c*/ 	.short	0x0082
	.zero		2


//--------------------- .nv.info                  --------------------------
	.section	.nv.info,"",@"SHT_CUDA_INFO"
	.align	4


	//----- nvinfo : EIATTR_REGCOUNT
	.align		4
        /*0000*/ 	.byte	0x04, 0x2f
        /*0002*/ 	.short	(.L_4 - .L_3)
	.align		4
.L_3:
        /*0004*/ 	.word	index@(_Z8identityPKiPil)
        /*0008*/ 	.word	0x00000008


	//----- nvinfo : EIATTR_FRAME_SIZE
	.align		4
.L_4:
        /*000c*/ 	.byte	0x04, 0x11
        /*000e*/ 	.short	(.L_6 - .L_5)
	.align		4
.L_5:
        /*0010*/ 	.word	index@(_Z8identityPKiPil)
        /*0014*/ 	.word	0x00000000


	//----- nvinfo : EIATTR_REGCOUNT
	.align		4
.L_6:
        /*0018*/ 	.byte	0x04, 0x2f
        /*001a*/ 	.short	(.L_8 - .L_7)
	.align		4
.L_7:
        /*001c*/ 	.word	index@(_Z16intArrayIdentityPKlPKcPlPcl)
        /*0020*/ 	.word	0x00000020


	//----- nvinfo : EIATTR_FRAME_SIZE
	.align		4
.L_8:
        /*0024*/ 	.byte	0x04, 0x11
        /*0026*/ 	.short	(.L_10 - .L_9)
	.align		4
.L_9:
        /*0028*/ 	.word	index@(_Z16intArrayIdentityPKlPKcPlPcl)
        /*002c*/ 	.word	0x00000000


	//----- nvinfo : EIATTR_REGCOUNT
	.align		4
.L_10:
        /*0030*/ 	.byte	0x04, 0x2f
        /*0032*/ 	.short	(.L_12 - .L_11)
	.align		4
.L_11:
        /*0034*/ 	.word	index@(_Z20IntDataPointIdentityPKlPKiPKcPlPiPcl)
        /*0038*/ 	.word	0x00000020


	//----- nvinfo : EIATTR_FRAME_SIZE
	.align		4
.L_12:
        /*003c*/ 	.byte	0x04, 0x11
        /*003e*/ 	.short	(.L_14 - .L_13)
	.align		4
.L_13:
        /*0040*/ 	.word	index@(_Z20IntDataPointIdentityPKlPKiPKcPlPiPcl)
        /*0044*/ 	.word	0x00000000


	//----- nvinfo : EIATTR_REGCOUNT
	.align		4
.L_14:
        /*0048*/ 	.byte	0x04, 0x2f
        /*004a*/ 	.short	(.L_16 - .L_15)
	.align		4
.L_15:
        /*004c*/ 	.word	index@(_Z12vectorLengthPKdS0_Pdl)
        /*0050*/ 	.word	0x00000014


	//----- nvinfo : EIATTR_FRAME_SIZE
	.align		4
.L_16:
        /*0054*/ 	.byte	0x04, 0x11
        /*0056*/ 	.short	(.L_18 - .L_17)
	.align		4
.L_17:
        /*0058*/ 	.word	index@($__internal_0_$__cuda_sm20_dsqrt_rn_f64_mediumpath_v1)
        /*005c*/ 	.word	0x00000000


	//----- nvinfo : EIATTR_FRAME_SIZE
	.align		4
.L_18:
        /*0060*/ 	.byte	0x04, 0x11
        /*0062*/ 	.short	(.L_20 - .L_19)
	.align		4
.L_19:
        /*0064*/ 	.word	index@(_Z12vectorLengthPKdS0_Pdl)
        /*0068*/ 	.word	0x00000000


	//----- nvinfo : EIATTR_REGCOUNT
	.align		4
.L_20:
        /*006c*/ 	.byte	0x04, 0x2f
        /*006e*/ 	.short	(.L_22 - .L_21)
	.align		4
.L_21:
        /*0070*/ 	.word	index@(_Z9plusMinusPKdPKfPdPfl)
        /*0074*/ 	.word	0x00000012


	//----- nvinfo : EIATTR_FRAME_SIZE
	.align		4
.L_22:
        /*0078*/ 	.byte	0x04, 0x11
        /*007a*/ 	.short	(.L_24 - .L_23)
	.align		4
.L_23:
        /*007c*/ 	.word	index@(_Z9plusMinusPKdPKfPdPfl)
        /*0080*/ 	.word	0x00000000


	//----- nvinfo : EIATTR_REGCOUNT
	.align		4
.L_24:
        /*0084*/ 	.byte	0x04, 0x2f
        /*0086*/ 	.short	(.L_26 - .L_25)
	.align		4
.L_25:
        /*0088*/ 	.word	index@(_Z19applyLinearFunctionPKsPslss)
        /*008c*/ 	.word	0x0000000a


	//----- nvinfo : EIATTR_FRAME_SIZE
	.align		4
.L_26:
        /*0090*/ 	.byte	0x04, 0x11
        /*0092*/ 	.short	(.L_28 - .L_27)
	.align		4
.L_27:
        /*0094*/ 	.word	index@(_Z19applyLinearFunctionPKsPslss)
        /*0098*/ 	.word	0x00000000


	//----- nvinfo : EIATTR_REGCOUNT
	.align		4
.L_28:
        /*009c*/ 	.byte	0x04, 0x2f
        /*009e*/ 	.short	(.L_30 - .L_29)
	.align		4
.L_29:
        /*00a0*/ 	.word	index@(_Z8blockXORPKcPcll)
        /*00a4*/ 	.word	0x0000000a


	//----- nvinfo : EIATTR_FRAME_SIZE
	.align		4
.L_30:
        /*00a8*/ 	.byte	0x04, 0x11
        /*00aa*/ 	.short	(.L_32 - .L_31)
	.align		4
.L_31:
        /*00ac*/ 	.word	index@(_Z8blockXORPKcPcll)
        /*00b0*/ 	.word	0x00000000


	//----- nvinfo : EIATTR_REGCOUNT
	.align		4
.L_32:
        /*00b4*/ 	.byte	0x04, 0x2f
        /*00b6*/ 	.short	(.L_34 - .L_33)
	.align		4
.L_33:
        /*00b8*/ 	.word	index@(_Z11multiplyBy2PiS_l)
        /*00bc*/ 	.word	0x0000000a


	//----- nvinfo : EIATTR_FRAME_SIZE
	.align		4
.L_34:
        /*00c0*/ 	.byte	0x04, 0x11
        /*00c2*/ 	.short	(.L_36 - .L_35)
	.align		4
.L_35:
        /*00c4*/ 	.word	index@(_Z11multiplyBy2PiS_l)
        /*00c8*/ 	.word	0x00000000


	//----- nvinfo : EIATTR_REGCOUNT
	.align		4
.L_36:
        /*00cc*/ 	.byte	0x04, 0x2f
        /*00ce*/ 	.short	(.L_38 - .L_37)
	.align		4
.L_37:
        /*00d0*/ 	.word	index@(_Z3sumPiS_lii)
        /*00d4*/ 	.word	0x0000001e


	//----- nvinfo : EIATTR_FRAME_SIZE
	.align		4
.L_38:
        /*00d8*/ 	.byte	0x04, 0x11
        /*00da*/ 	.short	(.L_40 - .L_39)
	.align		4
.L_39:
        /*00dc*/ 	.word	index@(_Z3sumPiS_lii)
        /*00e0*/ 	.word	0x00000000


	//----- nvinfo : EIATTR_MIN_STACK_SIZE
	.align		4
.L_40:
        /*00e4*/ 	.byte	0x04, 0x12
        /*00e6*/ 	.short	(.L_42 - .L_41)
	.align		4
.L_41:
        /*00e8*/ 	.word	index@(_Z3sumPiS_lii)
        /*00ec*/ 	.word	0x00000000


	//----- nvinfo : EIATTR_MIN_STACK_SIZE
	.align		4
.L_42:
        /*00f0*/ 	.byte	0x04, 0x12
        /*00f2*/ 	.short	(.L_44 - .L_43)
	.align		4
.L_43:
        /*00f4*/ 	.word	index@(_Z11multiplyBy2PiS_l)
        /*00f8*/ 	.word	0x00000000


	//----- nvinfo : EIATTR_MIN_STACK_SIZE
	.align		4
.L_44:
        /*00fc*/ 	.byte	0x04, 0x12
        /*00fe*/ 	.short	(.L_46 - .L_45)
	.align		4
.L_45:
        /*0100*/ 	.word	index@(_Z8blockXORPKcPcll)
        /*0104*/ 	.word	0x00000000


	//----- nvinfo : EIATTR_MIN_STACK_SIZE
	.align		4
.L_46:
        /*0108*/ 	.byte	0x04, 0x12
        /*010a*/ 	.short	(.L_48 - .L_47)
	.align		4
.L_47:
        /*010c*/ 	.word	index@(_Z19applyLinearFunctionPKsPslss)
        /*0110*/ 	.word	0x00000000


	//----- nvinfo : EIATTR_MIN_STACK_SIZE
	.align		4
.L_48:
        /*0114*/ 	.byte	0x04, 0x12
        /*0116*/ 	.short	(.L_50 - .L_49)
	.align		4
.L_49:
        /*0118*/ 	.word	index@(_Z9plusMinusPKdPKfPdPfl)
        /*011c*/ 	.word	0x00000000


	//----- nvinfo : EIATTR_MIN_STACK_SIZE
	.align		4
.L_50:
        /*0120*/ 	.byte	0x04, 0x12
        /*0122*/ 	.short	(.L_52 - .L_51)
	.align		4
.L_51:
        /*0124*/ 	.word	index@(_Z12vectorLengthPKdS0_Pdl)
        /*0128*/ 	.word	0x00000000


	//----- nvinfo : EIATTR_MIN_STACK_SIZE
	.align		4
.L_52:
        /*012c*/ 	.byte	0x04, 0x12
        /*012e*/ 	.short	(.L_54 - .L_53)
	.align		4
.L_53:
        /*0130*/ 	.word	index@(_Z20IntDataPointIdentityPKlPKiPKcPlPiPcl)
        /*0134*/ 	.word	0x00000000


	//----- nvinfo : EIATTR_MIN_STACK_SIZE
	.align		4
.L_54:
        /*0138*/ 	.byte	0x04, 0x12
        /*013a*/ 	.short	(.L_56 - .L_55)
	.align		4
.L_55:
        /*013c*/ 	.word	index@(_Z16intArrayIdentityPKlPKcPlPcl)
        /*0140*/ 	.word	0x00000000


	//----- nvinfo : EIATTR_MIN_STACK_SIZE
	.align		4
.L_56:
        /*0144*/ 	.byte	0x04, 0x12
        /*0146*/ 	.short	(.L_58 - .L_57)
	.align		4
.L_57:
        /*0148*/ 	.word	index@(_Z8identityPKiPil)
        /*014c*/ 	.word	0x00000000
.L_58:


//--------------------- .nv.compat                --------------------------
	.section	.nv.compat,"",@"SHT_CUDA_COMPAT_INFO"
	.align	4
        /*0000*/ 	.byte	0x02, 0x09, 0x00, 0x00, 0x02, 0x02, 0x01, 0x00, 0x02, 0x05, 0x05, 0x00, 0x03, 0x07, 0x01, 0x01
        /*0010*/ 	.byte	0x02, 0x03, 0x00, 0x00, 0x02, 0x06, 0x01, 0x00, 0x04, 0x0b, 0x08, 0x00, 0x01, 0x00, 0x00, 0x00
        /*0020*/ 	.byte	0x00, 0x00, 0x00, 0x00


//--------------------- .nv.info._Z3sumPiS_lii    --------------------------
	.section	.nv.info._Z3sumPiS_lii,"",@"SHT_CUDA_INFO"
	.sectionflags	@""
	.align	4


	//----- nvinfo : EIATTR_CUDA_API_VERSION
	.align		4
        /*0000*/ 	.byte	0x04, 0x37
        /*0002*/ 	.short	(.L_60 - .L_59)
.L_59:
        /*0004*/ 	.word	0x00000082


	//----- nvinfo : EIATTR_KPARAM_INFO
	.align		4
.L_60:
        /*0008*/ 	.byte	0x04, 0x17
        /*000a*/ 	.short	(.L_62 - .L_61)
.L_61:
        /*000c*/ 	.word	0x00000000
        /*0010*/ 	.short	0x0004
        /*0012*/ 	.short	0x001c
        /*0014*/ 	.byte	0x00, 0xf0, 0x11, 0x00


	//----- nvinfo : EIATTR_KPARAM_INFO
	.align		4
.L_62:
        /*0018*/ 	.byte	0x04, 0x17
        /*001a*/ 	.short	(.L_64 - .L_63)
.L_63:
        /*001c*/ 	.word	0x00000000
        /*0020*/ 	.short	0x0003
        /*0022*/ 	.short	0x0018
        /*0024*/ 	.byte	0x00, 0xf0, 0x11, 0x00


	//----- nvinfo : EIATTR_KPARAM_INFO
	.align		4
.L_64:
        /*0028*/ 	.byte	0x04, 0x17
        /*002a*/ 	.short	(.L_66 - .L_65)
.L_65:
        /*002c*/ 	.word	0x00000000
        /*0030*/ 	.short	0x0002
        /*0032*/ 	.short	0x0010
        /*0034*/ 	.byte	0x00, 0xf0, 0x21, 0x00


	//----- nvinfo : EIATTR_KPARAM_INFO
	.align		4
.L_66:
        /*0038*/ 	.byte	0x04, 0x17
        /*003a*/ 	.short	(.L_68 - .L_67)
.L_67:
        /*003c*/ 	.word	0x00000000
        /*0040*/ 	.short	0x0001
        /*0042*/ 	.short	0x0008
        /*0044*/ 	.byte	0x00, 0xf5, 0x21, 0x00


	//----- nvinfo : EIATTR_KPARAM_INFO
	.align		4
.L_68:
        /*0048*/ 	.byte	0x04, 0x17
        /*004a*/ 	.short	(.L_70 - .L_69)
.L_69:
        /*004c*/ 	.word	0x00000000
        /*0050*/ 	.short	0x0000
        /*0052*/ 	.short	0x0000
        /*0054*/ 	.byte	0x00, 0xf5, 0x21, 0x00


	//----- nvinfo : EIATTR_SPARSE_MMA_MASK
	.align		4
.L_70:
        /*0058*/ 	.byte	0x03, 0x50
        /*005a*/ 	.short	0x0000


	//----- nvinfo : EIATTR_MAXREG_COUNT
	.align		4
        /*005c*/ 	.byte	0x03, 0x1b
        /*005e*/ 	.short	0x00ff


	//----- nvinfo : EIATTR_EXTERNS
	.align		4
        /*0060*/ 	.byte	0x04, 0x0f
        /*0062*/ 	.short	(.L_72 - .L_71)


	//   ....[0]....
	.align		4
.L_71:
        /*0064*/ 	.word	index@(__assertfail)


	//----- nvinfo : EIATTR_MERCURY_ISA_VERSION
	.align		4
.L_72:
        /*0068*/ 	.byte	0x03, 0x5f
        /*006a*/ 	.short	0x0101


	//----- nvinfo : EIATTR_VRC_CTA_INIT_COUNT
	.align		4
        /*006c*/ 	.byte	0x02, 0x4a
	.zero		1
	.zero		1


	//----- nvinfo : EIATTR_SYSCALL_OFFSETS
	.align		4
        /*0070*/ 	.byte	0x04, 0x46
        /*0072*/ 	.short	(.L_74 - .L_73)


	//   ....[0]....
.L_73:
        /*0074*/ 	.word	0x000001e0


	//----- nvinfo : EIATTR_EXIT_INSTR_OFFSETS
	.align		4
.L_74:
        /*0078*/ 	.byte	0x04, 0x1c
        /*007a*/ 	.short	(.L_76 - .L_75)


	//   ....[0]....
.L_75:
        /*007c*/ 	.word	0x00000a80


	//   ....[1]....
        /*0080*/ 	.word	0x00000ab0


	//   ....[2]....
        /*0084*/ 	.word	0x00000eb0


	//----- nvinfo : EIATTR_CRS_STACK_SIZE
	.align		4
.L_76:
        /*0088*/ 	.byte	0x04, 0x1e
        /*008a*/ 	.short	(.L_78 - .L_77)
.L_77:
        /*008c*/ 	.word	0x00000000


	//----- nvinfo : EIATTR_CBANK_PARAM_SIZE
	.align		4
.L_78:
        /*0090*/ 	.byte	0x03, 0x19
        /*0092*/ 	.short	0x0020


	//----- nvinfo : EIATTR_PARAM_CBANK
	.align		4
        /*0094*/ 	.byte	0x04, 0x0a
        /*0096*/ 	.short	(.L_80 - .L_79)
	.align		4
.L_79:
        /*0098*/ 	.word	index@(.nv.constant0._Z3sumPiS_lii)
        /*009c*/ 	.short	0x0380
        /*009e*/ 	.short	0x0020


	//----- nvinfo : EIATTR_SW_WAR
	.align		4
.L_80:
        /*00a0*/ 	.byte	0x04, 0x36
        /*00a2*/ 	.short	(.L_82 - .L_81)
.L_81:
        /*00a4*/ 	.word	0x00000008
.L_82:


//--------------------- .nv.info._Z11multiplyBy2PiS_l --------------------------
	.section	.nv.info._Z11multiplyBy2PiS_l,"",@"SHT_CUDA_INFO"
	.sectionflags	@""
	.align	4


	//----- nvinfo : EIATTR_CUDA_API_VERSION
	.align		4
        /*0000*/ 	.byte	0x04, 0x37
        /*0002*/ 	.short	(.L_84 - .L_83)
.L_83:
        /*0004*/ 	.word	0x00000082


	//----- nvinfo : EIATTR_KPARAM_INFO
	.align		4
.L_84:
        /*0008*/ 	.byte	0x04, 0x17
        /*000a*/ 	.short	(.L_86 - .L_85)
.L_85:
        /*000c*/ 	.word	0x00000000
        /*0010*/ 	.short	0x0002
        /*0012*/ 	.short	0x0010
        /*0014*/ 	.byte	0x00, 0xf0, 0x21, 0x00


	//----- nvinfo : EIATTR_KPARAM_INFO
	.align		4
.L_86:
        /*0018*/ 	.byte	0x04, 0x17
        /*001a*/ 	.short	(.L_88 - .L_87)
.L_87:
        /*001c*/ 	.word	0x00000000
        /*0020*/ 	.short	0x0001
        /*0022*/ 	.short	0x0008
        /*0024*/ 	.byte	0x00, 0xf5, 0x21, 0x00


	//----- nvinfo : EIATTR_KPARAM_INFO
	.align		4
.L_88:
        /*0028*/ 	.byte	0x04, 0x17
        /*002a*/ 	.short	(.L_90 - .L_89)
.L_89:
        /*002c*/ 	.word	0x00000000
        /*0030*/ 	.short	0x0000
        /*0032*/ 	.short	0x0000
        /*0034*/ 	.byte	0x00, 0xf5, 0x21, 0x00


	//----- nvinfo : EIATTR_SPARSE_MMA_MASK
	.align		4
.L_90:
        /*0038*/ 	.byte	0x03, 0x50
        /*003a*/ 	.short	0x0000


	//----- nvinfo : EIATTR_MAXREG_COUNT
	.align		4
        /*003c*/ 	.byte	0x03, 0x1b
        /*003e*/ 	.short	0x00ff


	//----- nvinfo : EIATTR_MERCURY_ISA_VERSION
	.align		4
        /*0040*/ 	.byte	0x03, 0x5f
        /*0042*/ 	.short	0x0101


	//----- nvinfo : EIATTR_VRC_CTA_INIT_COUNT
	.align		4
        /*0044*/ 	.byte	0x02, 0x4a
	.zero		1
	.zero		1


	//----- nvinfo : EIATTR_EXIT_INSTR_OFFSETS
	.align		4
        /*0048*/ 	.byte	0x04, 0x1c
        /*004a*/ 	.short	(.L_92 - .L_91)


	//   ....[0]....
.L_91:
        /*004c*/ 	.word	0x00000090


	//   ....[1]....
        /*0050*/ 	.word	0x00000150


	//----- nvinfo : EIATTR_CBANK_PARAM_SIZE
	.align		4
.L_92:
        /*0054*/ 	.byte	0x03, 0x19
        /*0056*/ 	.short	0x0018


	//----- nvinfo : EIATTR_PARAM_CBANK
	.align		4
        /*0058*/ 	.byte	0x04, 0x0a
        /*005a*/ 	.short	(.L_94 - .L_93)
	.align		4
.L_93:
        /*005c*/ 	.word	index@(.nv.constant0._Z11multiplyBy2PiS_l)
        /*0060*/ 	.short	0x0380
        /*0062*/ 	.short	0x0018


	//----- nvinfo : EIATTR_SW_WAR
	.align		4
.L_94:
        /*0064*/ 	.byte	0x04, 0x36
        /*0066*/ 	.short	(.L_96 - .L_95)
.L_95:
        /*0068*/ 	.word	0x00000008
.L_96:


//--------------------- .nv.info._Z8blockXORPKcPcll --------------------------
	.section	.nv.info._Z8blockXORPKcPcll,"",@"SHT_CUDA_INFO"
	.sectionflags	@""
	.align	4


	//----- nvinfo : EIATTR_CUDA_API_VERSION
	.align		4
        /*0000*/ 	.byte	0x04, 0x37
        /*0002*/ 	.short	(.L_98 - .L_97)
.L_97:
        /*0004*/ 	.word	0x00000082


	//----- nvinfo : EIATTR_KPARAM_INFO
	.align		4
.L_98:
        /*0008*/ 	.byte	0x04, 0x17
        /*000a*/ 	.short	(.L_100 - .L_99)
.L_99:
        /*000c*/ 	.word	0x00000000
        /*0010*/ 	.short	0x0003
        /*0012*/ 	.short	0x0018
        /*0014*/ 	.byte	0x00, 0xf0, 0x21, 0x00


	//----- nvinfo : EIATTR_KPARAM_INFO
	.align		4
.L_100:
        /*0018*/ 	.byte	0x04, 0x17
        /*001a*/ 	.short	(.L_102 - .L_101)
.L_101:
        /*001c*/ 	.word	0x00000000
        /*0020*/ 	.short	0x0002
        /*0022*/ 	.short	0x0010
        /*0024*/ 	.byte	0x00, 0xf0, 0x21, 0x00


	//----- nvinfo : EIATTR_KPARAM_INFO
	.align		4
.L_102:
        /*0028*/ 	.byte	0x04, 0x17
        /*002a*/ 	.short	(.L_104 - .L_103)
.L_103:
        /*002c*/ 	.word	0x00000000
        /*0030*/ 	.short	0x0001
        /*0032*/ 	.short	0x0008
        /*0034*/ 	.byte	0x00, 0xf5, 0x21, 0x00


	//----- nvinfo : EIATTR_KPARAM_INFO
	.align		4
.L_104:
        /*0038*/ 	.byte	0x04, 0x17
        /*003a*/ 	.short	(.L_106 - .L_105)
.L_105:
        /*003c*/ 	.word	0x00000000
        /*0040*/ 	.short	0x0000
        /*0042*/ 	.short	0x0000
        /*0044*/ 	.byte	0x00, 0xf5, 0x21, 0x00


	//----- nvinfo : EIATTR_SPARSE_MMA_MASK
	.align		4
.L_106:
        /*0048*/ 	.byte	0x03, 0x50
        /*004a*/ 	.short	0x0000


	//----- nvinfo : EIATTR_MAXREG_COUNT
	.align		4
        /*004c*/ 	.byte	0x03, 0x1b
        /*004e*/ 	.short	0x00ff


	//----- nvinfo : EIATTR_MERCURY_ISA_VERSION
	.align		4
        /*0050*/ 	.byte	0x03, 0x5f
        /*0052*/ 	.short	0x0101


	//----- nvinfo : EIATTR_VRC_CTA_INIT_COUNT
	.align		4
        /*0054*/ 	.byte	0x02, 0x4a
	.zero		1
	.zero		1


	//----- nvinfo : EIATTR_EXIT_INSTR_OFFSETS
	.align		4
        /*0058*/ 	.byte	0x04, 0x1c
        /*005a*/ 	.short	(.L_108 - .L_107)


	//   ....[0]....
.L_107:
        /*005c*/ 	.word	0x000000b0


	//   ....[1]....
        /*0060*/ 	.word	0x00000170


	//----- nvinfo : EIATTR_CBANK_PARAM_SIZE
	.align		4
.L_108:
        /*0064*/ 	.byte	0x03, 0x19
        /*0066*/ 	.short	0x0020


	//----- nvinfo : EIATTR_PARAM_CBANK
	.align		4
        /*0068*/ 	.byte	0x04, 0x0a
        /*006a*/ 	.short	(.L_110 - .L_109)
	.align		4
.L_109:
        /*006c*/ 	.word	index@(.nv.constant0._Z8blockXORPKcPcll)
        /*0070*/ 	.short	0x0380
        /*0072*/ 	.short	0x0020


	//----- nvinfo : EIATTR_SW_WAR
	.align		4
.L_110:
        /*0074*/ 	.byte	0x04, 0x36
        /*0076*/ 	.short	(.L_112 - .L_111)
.L_111:
        /*0078*/ 	.word	0x00000008
.L_112:


//--------------------- .nv.info._Z19applyLinearFunctionPKsPslss --------------------------
	.section	.nv.info._Z19applyLinearFunctionPKsPslss,"",@"SHT_CUDA_INFO"
	.sectionflags	@""
	.align	4


	//----- nvinfo : EIATTR_CUDA_API_VERSION
	.align		4
        /*0000*/ 	.byte	0x04, 0x37
        /*0002*/ 	.short	(.L_114 - .L_113)
.L_113:
        /*0004*/ 	.word	0x00000082


	//----- nvinfo : EIATTR_KPARAM_INFO
	.align		4
.L_114:
        /*0008*/ 	.byte	0x04, 0x17
        /*000a*/ 	.short	(.L_116 - .L_115)
.L_115:
        /*000c*/ 	.word	0x00000000
        /*0010*/ 	.short	0x0004
        /*0012*/ 	.short	0x001a
        /*0014*/ 	.byte	0x00, 0xf0, 0x09, 0x00


	//----- nvinfo : EIATTR_KPARAM_INFO
	.align		4
.L_116:
        /*0018*/ 	.byte	0x04, 0x17
        /*001a*/ 	.short	(.L_118 - .L_117)
.L_117:
        /*001c*/ 	.word	0x00000000
        /*0020*/ 	.short	0x0003
        /*0022*/ 	.short	0x0018
        /*0024*/ 	.byte	0x00, 0xf0, 0x09, 0x00


	//----- nvinfo : EIATTR_KPARAM_INFO
	.align		4
.L_118:
        /*0028*/ 	.byte	0x04, 0x17
        /*002a*/ 	.short	(.L_120 - .L_119)
.L_119:
        /*002c*/ 	.word	0x00000000
        /*0030*/ 	.short	0x0002
        /*0032*/ 	.short	0x0010
        /*0034*/ 	.byte	0x00, 0xf0, 0x21, 0x00


	//----- nvinfo : EIATTR_KPARAM_INFO
	.align		4
.L_120:
        /*0038*/ 	.byte	0x04, 0x17
        /*003a*/ 	.short	(.L_122 - .L_121)
.L_121:
        /*003c*/ 	.word	0x00000000
        /*0040*/ 	.short	0x0001
        /*0042*/ 	.short	0x0008
        /*0044*/ 	.byte	0x00, 0xf5, 0x21, 0x00


	//----- nvinfo : EIATTR_KPARAM_INFO
	.align		4
.L_122:
        /*0048*/ 	.byte	0x04, 0x17
        /*004a*/ 	.short	(.L_124 - .L_123)
.L_123:
        /*004c*/ 	.word	0x00000000
        /*0050*/ 	.short	0x0000
        /*0052*/ 	.short	0x0000
        /*0054*/ 	.byte	0x00, 0xf5, 0x21, 0x00


	//----- nvinfo : EIATTR_SPARSE_MMA_MASK
	.align		4
.L_124:
        /*0058*/ 	.byte	0x03, 0x50
        /*005a*/ 	.short	0x0000


	//----- nvinfo : EIATTR_MAXREG_COUNT
	.align		4
        /*005c*/ 	.byte	0x03, 0x1b
        /*005e*/ 	.short	0x00ff


	//----- nvinfo : EIATTR_MERCURY_ISA_VERSION
	.align		4
        /*0060*/ 	.byte	0x03, 0x5f
        /*0062*/ 	.short	0x0101


	//----- nvinfo : EIATTR_VRC_CTA_INIT_COUNT
	.align		4
        /*0064*/ 	.byte	0x02, 0x4a
	.zero		1
	.zero		1


	//----- nvinfo : EIATTR_EXIT_INSTR_OFFSETS
	.align		4
        /*0068*/ 	.byte	0x04, 0x1c
        /*006a*/ 	.short	(.L_126 - .L_125)


	//   ....[0]....
.L_125:
        /*006c*/ 	.word	0x00000090


	//   ....[1]....
        /*0070*/ 	.word	0x000001a0


	//----- nvinfo : EIATTR_CBANK_PARAM_SIZE
	.align		4
.L_126:
        /*0074*/ 	.byte	0x03, 0x19
        /*0076*/ 	.short	0x001c


	//----- nvinfo : EIATTR_PARAM_CBANK
	.align		4
        /*0078*/ 	.byte	0x04, 0x0a
        /*007a*/ 	.short	(.L_128 - .L_127)
	.align		4
.L_127:
        /*007c*/ 	.word	index@(.nv.constant0._Z19applyLinearFunctionPKsPslss)
        /*0080*/ 	.short	0x0380
        /*0082*/ 	.short	0x001c


	//----- nvinfo : EIATTR_SW_WAR
	.align		4
.L_128:
        /*0084*/ 	.byte	0x04, 0x36
        /*0086*/ 	.short	(.L_130 - .L_129)
.L_129:
        /*0088*/ 	.word	0x00000008
.L_130:


//--------------------- .nv.info._Z9plusMinusPKdPKfPdPfl --------------------------
	.section	.nv.info._Z9plusMinusPKdPKfPdPfl,"",@"SHT_CUDA_INFO"
	.sectionflags	@""
	.align	4


	//----- nvinfo : EIATTR_CUDA_API_VERSION
	.align		4
        /*0000*/ 	.byte	0x04, 0x37
        /*0002*/ 	.short	(.L_132 - .L_131)
.L_131:
        /*0004*/ 	.word	0x00000082


	//----- nvinfo : EIATTR_KPARAM_INFO
	.align		4
.L_132:
        /*0008*/ 	.byte	0x04, 0x17
        /*000a*/ 	.short	(.L_134 - .L_133)
.L_133:
        /*000c*/ 	.word	0x00000000
        /*0010*/ 	.short	0x0004
        /*0012*/ 	.short	0x0020
        /*0014*/ 	.byte	0x00, 0xf0, 0x21, 0x00


	//----- nvinfo : EIATTR_KPARAM_INFO
	.align		4
.L_134:
        /*0018*/ 	.byte	0x04, 0x17
        /*001a*/ 	.short	(.L_136 - .L_135)
.L_135:
        /*001c*/ 	.word	0x00000000
        /*0020*/ 	.short	0x0003
        /*0022*/ 	.short	0x0018
        /*0024*/ 	.byte	0x00, 0xf5, 0x21, 0x00


	//----- nvinfo : EIATTR_KPARAM_INFO
	.align		4
.L_136:
        /*0028*/ 	.byte	0x04, 0x17
        /*002a*/ 	.short	(.L_138 - .L_137)
.L_137:
        /*002c*/ 	.word	0x00000000
        /*0030*/ 	.short	0x0002
        /*0032*/ 	.short	0x0010
        /*0034*/ 	.byte	0x00, 0xf5, 0x21, 0x00


	//----- nvinfo : EIATTR_KPARAM_INFO
	.align		4
.L_138:
        /*0038*/ 	.byte	0x04, 0x17
        /*003a*/ 	.short	(.L_140 - .L_139)
.L_139:
        /*003c*/ 	.word	0x00000000
        /*0040*/ 	.short	0x0001
        /*0042*/ 	.short	0x0008
        /*0044*/ 	.byte	0x00, 0xf5, 0x21, 0x00


	//----- nvinfo : EIATTR_KPARAM_INFO
	.align		4
.L_140:
        /*0048*/ 	.byte	0x04, 0x17
        /*004a*/ 	.short	(.L_142 - .L_141)
.L_141:
        /*004c*/ 	.word	0x00000000
        /*0050*/ 	.short	0x0000
        /*0052*/ 	.short	0x0000
        /*0054*/ 	.byte	0x00, 0xf5, 0x21, 0x00


	//----- nvinfo : EIATTR_SPARSE_MMA_MASK
	.align		4
.L_142:
        /*0058*/ 	.byte	0x03, 0x50
        /*005a*/ 	.short	0x0000


	//----- nvinfo : EIATTR_MAXREG_COUNT
	.align		4
        /*005c*/ 	.byte	0x03, 0x1b
        /*005e*/ 	.short	0x00ff


	//----- nvinfo : EIATTR_MERCURY_ISA_VERSION
	.align		4
        /*0060*/ 	.byte	0x03, 0x5f
        /*0062*/ 	.short	0x0101


	//----- nvinfo : EIATTR_VRC_CTA_INIT_COUNT
	.align		4
        /*0064*/ 	.byte	0x02, 0x4a
	.zero		1
	.zero		1


	//----- nvinfo : EIATTR_EXIT_INSTR_OFFSETS
	.align		4
        /*0068*/ 	.byte	0x04, 0x1c
        /*006a*/ 	.short	(.L_144 - .L_143)


	//   ....[0]....
.L_143:
        /*006c*/ 	.word	0x00000090


	//   ....[1]....
        /*0070*/ 	.word	0x00000240


	//----- nvinfo : EIATTR_CBANK_PARAM_SIZE
	.align		4
.L_144:
        /*0074*/ 	.byte	0x03, 0x19
        /*0076*/ 	.short	0x0028


	//----- nvinfo : EIATTR_PARAM_CBANK
	.align		4
        /*0078*/ 	.byte	0x04, 0x0a
        /*007a*/ 	.short	(.L_146 - .L_145)
	.align		4
.L_145:
        /*007c*/ 	.word	index@(.nv.constant0._Z9plusMinusPKdPKfPdPfl)
        /*0080*/ 	.short	0x0380
        /*0082*/ 	.short	0x0028


	//----- nvinfo : EIATTR_SW_WAR
	.align		4
.L_146:
        /*0084*/ 	.byte	0x04, 0x36
        /*0086*/ 	.short	(.L_148 - .L_147)
.L_147:
        /*0088*/ 	.word	0x00000008
.L_148:


//--------------------- .nv.info._Z12vectorLengthPKdS0_Pdl --------------------------
	.section	.nv.info._Z12vectorLengthPKdS0_Pdl,"",@"SHT_CUDA_INFO"
	.sectionflags	@""
	.align	4


	//----- nvinfo : EIATTR_CUDA_API_VERSION
	.align		4
        /*0000*/ 	.byte	0x04, 0x37
        /*0002*/ 	.short	(.L_150 - .L_149)
.L_149:
        /*0004*/ 	.word	0x00000082


	//----- nvinfo : EIATTR_KPARAM_INFO
	.align		4
.L_150:
        /*0008*/ 	.byte	0x04, 0x17
        /*000a*/ 	.short	(.L_152 - .L_151)
.L_151:
        /*000c*/ 	.word	0x00000000
        /*0010*/ 	.short	0x0003
        /*0012*/ 	.short	0x0018
        /*0014*/ 	.byte	0x00, 0xf0, 0x21, 0x00


	//----- nvinfo : EIATTR_KPARAM_INFO
	.align		4
.L_152:
        /*0018*/ 	.byte	0x04, 0x17
        /*001a*/ 	.short	(.L_154 - .L_153)
.L_153:
        /*001c*/ 	.word	0x00000000
        /*0020*/ 	.short	0x0002
        /*0022*/ 	.short	0x0010
        /*0024*/ 	.byte	0x00, 0xf5, 0x21, 0x00


	//----- nvinfo : EIATTR_KPARAM_INFO
	.align		4
.L_154:
        /*0028*/ 	.byte	0x04, 0x17
        /*002a*/ 	.short	(.L_156 - .L_155)
.L_155:
        /*002c*/ 	.word	0x00000000
        /*0030*/ 	.short	0x0001
        /*0032*/ 	.short	0x0008
        /*0034*/ 	.byte	0x00, 0xf5, 0x21, 0x00


	//----- nvinfo : EIATTR_KPARAM_INFO
	.align		4
.L_156:
        /*0038*/ 	.byte	0x04, 0x17
        /*003a*/ 	.short	(.L_158 - .L_157)
.L_157:
        /*003c*/ 	.word	0x00000000
        /*0040*/ 	.short	0x0000
        /*0042*/ 	.short	0x0000
        /*0044*/ 	.byte	0x00, 0xf5, 0x21, 0x00


	//----- nvinfo : EIATTR_SPARSE_MMA_MASK
	.align		4
.L_158:
        /*0048*/ 	.byte	0x03, 0x50
        /*004a*/ 	.short	0x0000


	//----- nvinfo : EIATTR_MAXREG_COUNT
	.align		4
        /*004c*/ 	.byte	0x03, 0x1b
        /*004e*/ 	.short	0x00ff


	//----- nvinfo : EIATTR_MERCURY_ISA_VERSION
	.align		4
        /*0050*/ 	.byte	0x03, 0x5f
        /*0052*/ 	.short	0x0101


	//----- nvinfo : EIATTR_VRC_CTA_INIT_COUNT
	.align		4
        /*0054*/ 	.byte	0x02, 0x4a
	.zero		1
	.zero		1


	//----- nvinfo : EIATTR_EXIT_INSTR_OFFSETS
	.align		4
        /*0058*/ 	.byte	0x04, 0x1c
        /*005a*/ 	.short	(.L_160 - .L_159)


	//   ....[0]....
.L_159:
        /*005c*/ 	.word	0x00000090


	//   ....[1]....
        /*0060*/ 	.word	0x00000300


	//----- nvinfo : EIATTR_CRS_STACK_SIZE
	.align		4
.L_160:
        /*0064*/ 	.byte	0x04, 0x1e
        /*0066*/ 	.short	(.L_162 - .L_161)
.L_161:
        /*0068*/ 	.word	0x00000000


	//----- nvinfo : EIATTR_CBANK_PARAM_SIZE
	.align		4
.L_162:
        /*006c*/ 	.byte	0x03, 0x19
        /*006e*/ 	.short	0x0020


	//----- nvinfo : EIATTR_PARAM_CBANK
	.align		4
        /*0070*/ 	.byte	0x04, 0x0a
        /*0072*/ 	.short	(.L_164 - .L_163)
	.align		4
.L_163:
        /*0074*/ 	.word	index@(.nv.constant0._Z12vectorLengthPKdS0_Pdl)
        /*0078*/ 	.short	0x0380
        /*007a*/ 	.short	0x0020


	//----- nvinfo : EIATTR_SW_WAR
	.align		4
.L_164:
        /*007c*/ 	.byte	0x04, 0x36
        /*007e*/ 	.short	(.L_166 - .L_165)
.L_165:
        /*0080*/ 	.word	0x00000008
.L_166:


//--------------------- .nv.info._Z20IntDataPointIdentityPKlPKiPKcPlPiPcl --------------------------
	.section	.nv.info._Z20IntDataPointIdentityPKlPKiPKcPlPiPcl,"",@"SHT_CUDA_INFO"
	.sectionflags	@""
	.align	4


	//----- nvinfo : EIATTR_CUDA_API_VERSION
	.align		4
        /*0000*/ 	.byte	0x04, 0x37
        /*0002*/ 	.short	(.L_168 - .L_167)
.L_167:
        /*0004*/ 	.word	0x00000082


	//----- nvinfo : EIATTR_KPARAM_INFO
	.align		4
.L_168:
        /*0008*/ 	.byte	0x04, 0x17
        /*000a*/ 	.short	(.L_170 - .L_169)
.L_169:
        /*000c*/ 	.word	0x00000000
        /*0010*/ 	.short	0x0006
        /*0012*/ 	.short	0x0030
        /*0014*/ 	.byte	0x00, 0xf0, 0x21, 0x00


	//----- nvinfo : EIATTR_KPARAM_INFO
	.align		4
.L_170:
        /*0018*/ 	.byte	0x04, 0x17
        /*001a*/ 	.short	(.L_172 - .L_171)
.L_171:
        /*001c*/ 	.word	0x00000000
        /*0020*/ 	.short	0x0005
        /*0022*/ 	.short	0x0028
        /*0024*/ 	.byte	0x00, 0xf5, 0x21, 0x00


	//----- nvinfo : EIATTR_KPARAM_INFO
	.align		4
.L_172:
        /*0028*/ 	.byte	0x04, 0x17
        /*002a*/ 	.short	(.L_174 - .L_173)
.L_173:
        /*002c*/ 	.word	0x00000000
        /*0030*/ 	.short	0x0004
        /*0032*/ 	.short	0x0020
        /*0034*/ 	.byte	0x00, 0xf5, 0x21, 0x00


	//----- nvinfo : EIATTR_KPARAM_INFO
	.align		4
.L_174:
        /*0038*/ 	.byte	0x04, 0x17
        /*003a*/ 	.short	(.L_176 - .L_175)
.L_175:
        /*003c*/ 	.word	0x00000000
        /*0040*/ 	.short	0x0003
        /*0042*/ 	.short	0x0018
        /*0044*/ 	.byte	0x00, 0xf5, 0x21, 0x00


	//----- nvinfo : EIATTR_KPARAM_INFO
	.align		4
.L_176:
        /*0048*/ 	.byte	0x04, 0x17
        /*004a*/ 	.short	(.L_178 - .L_177)
.L_177:
        /*004c*/ 	.word	0x00000000
        /*0050*/ 	.short	0x0002
        /*0052*/ 	.short	0x0010
        /*0054*/ 	.byte	0x00, 0xf5, 0x21, 0x00


	//----- nvinfo : EIATTR_KPARAM_INFO
	.align		4
.L_178:
        /*0058*/ 	.byte	0x04, 0x17
        /*005a*/ 	.short	(.L_180 - .L_179)
.L_179:
        /*005c*/ 	.word	0x00000000
        /*0060*/ 	.short	0x0001
        /*0062*/ 	.short	0x0008
        /*0064*/ 	.byte	0x00, 0xf5, 0x21, 0x00


	//----- nvinfo : EIATTR_KPARAM_INFO
	.align		4
.L_180:
        /*0068*/ 	.byte	0x04, 0x17
        /*006a*/ 	.short	(.L_182 - .L_181)
.L_181:
        /*006c*/ 	.word	0x00000000
        /*0070*/ 	.short	0x0000
        /*0072*/ 	.short	0x0000
        /*0074*/ 	.byte	0x00, 0xf5, 0x21, 0x00


	//----- nvinfo : EIATTR_SPARSE_MMA_MASK
	.align		4
.L_182:
        /*0078*/ 	.byte	0x03, 0x50
        /*007a*/ 	.short	0x0000


	//----- nvinfo : EIATTR_MAXREG_COUNT
	.align		4
        /*007c*/ 	.byte	0x03, 0x1b
        /*007e*/ 	.short	0x00ff


	//----- nvinfo : EIATTR_MERCURY_ISA_VERSION
	.align		4
        /*0080*/ 	.byte	0x03, 0x5f
        /*0082*/ 	.short	0x0101


	//----- nvinfo : EIATTR_VRC_CTA_INIT_COUNT
	.align		4
        /*0084*/ 	.byte	0x02, 0x4a
	.zero		1
	.zero		1


	//----- nvinfo : EIATTR_EXIT_INSTR_OFFSETS
	.align		4
        /*0088*/ 	.byte	0x04, 0x1c
        /*008a*/ 	.short	(.L_184 - .L_183)


	//   ....[0]....
.L_183:
        /*008c*/ 	.word	0x00000090


	//   ....[1]....
        /*0090*/ 	.word	0x00000ce0


	//----- nvinfo : EIATTR_CRS_STACK_SIZE
	.align		4
.L_184:
        /*0094*/ 	.byte	0x04, 0x1e
        /*0096*/ 	.short	(.L_186 - .L_185)
.L_185:
        /*0098*/ 	.word	0x00000000


	//----- nvinfo : EIATTR_CBANK_PARAM_SIZE
	.align		4
.L_186:
        /*009c*/ 	.byte	0x03, 0x19
        /*009e*/ 	.short	0x0038


	//----- nvinfo : EIATTR_PARAM_CBANK
	.align		4
        /*00a0*/ 	.byte	0x04, 0x0a
        /*00a2*/ 	.short	(.L_188 - .L_187)
	.align		4
.L_187:
        /*00a4*/ 	.word	index@(.nv.constant0._Z20IntDataPointIdentityPKlPKiPKcPlPiPcl)
        /*00a8*/ 	.short	0x0380
        /*00aa*/ 	.short	0x0038


	//----- nvinfo : EIATTR_SW_WAR
	.align		4
.L_188:
        /*00ac*/ 	.byte	0x04, 0x36
        /*00ae*/ 	.short	(.L_190 - .L_189)
.L_189:
        /*00b0*/ 	.word	0x00000008
.L_190:


//--------------------- .nv.info._Z16intArrayIdentityPKlPKcPlPcl --------------------------
	.section	.nv.info._Z16intArrayIdentityPKlPKcPlPcl,"",@"SHT_CUDA_INFO"
	.sectionflags	@""
	.align	4


	//----- nvinfo : EIATTR_CUDA_API_VERSION
	.align		4
        /*0000*/ 	.byte	0x04, 0x37
        /*0002*/ 	.short	(.L_192 - .L_191)
.L_191:
        /*0004*/ 	.word	0x00000082


	//----- nvinfo : EIATTR_KPARAM_INFO
	.align		4
.L_192:
        /*0008*/ 	.byte	0x04, 0x17
        /*000a*/ 	.short	(.L_194 - .L_193)
.L_193:
        /*000c*/ 	.word	0x00000000
        /*0010*/ 	.short	0x0004
        /*0012*/ 	.short	0x0020
        /*0014*/ 	.byte	0x00, 0xf0, 0x21, 0x00


	//----- nvinfo : EIATTR_KPARAM_INFO
	.align		4
.L_194:
        /*0018*/ 	.byte	0x04, 0x17
        /*001a*/ 	.short	(.L_196 - .L_195)
.L_195:
        /*001c*/ 	.word	0x00000000
        /*0020*/ 	.short	0x0003
        /*0022*/ 	.short	0x0018
        /*0024*/ 	.byte	0x00, 0xf5, 0x21, 0x00


	//----- nvinfo : EIATTR_KPARAM_INFO
	.align		4
.L_196:
        /*0028*/ 	.byte	0x04, 0x17
        /*002a*/ 	.short	(.L_198 - .L_197)
.L_197:
        /*002c*/ 	.word	0x00000000
        /*0030*/ 	.short	0x0002
        /*0032*/ 	.short	0x0010
        /*0034*/ 	.byte	0x00, 0xf5, 0x21, 0x00


	//----- nvinfo : EIATTR_KPARAM_INFO
	.align		4
.L_198:
        /*0038*/ 	.byte	0x04, 0x17
        /*003a*/ 	.short	(.L_200 - .L_199)
.L_199:
        /*003c*/ 	.word	0x00000000
        /*0040*/ 	.short	0x0001
        /*0042*/ 	.short	0x0008
        /*0044*/ 	.byte	0x00, 0xf5, 0x21, 0x00


	//----- nvinfo : EIATTR_KPARAM_INFO
	.align		4
.L_200:
        /*0048*/ 	.byte	0x04, 0x17
        /*004a*/ 	.short	(.L_202 - .L_201)
.L_201:
        /*004c*/ 	.word	0x00000000
        /*0050*/ 	.short	0x0000
        /*0052*/ 	.short	0x0000
        /*0054*/ 	.byte	0x00, 0xf5, 0x21, 0x00


	//----- nvinfo : EIATTR_SPARSE_MMA_MASK
	.align		4
.L_202:
        /*0058*/ 	.byte	0x03, 0x50
        /*005a*/ 	.short	0x0000


	//----- nvinfo : EIATTR_MAXREG_COUNT
	.align		4
        /*005c*/ 	.byte	0x03, 0x1b
        /*005e*/ 	.short	0x00ff


	//----- nvinfo : EIATTR_MERCURY_ISA_VERSION
	.align		4
        /*0060*/ 	.byte	0x03, 0x5f
        /*0062*/ 	.short	0x0101


	//----- nvinfo : EIATTR_VRC_CTA_INIT_COUNT
	.align		4
        /*0064*/ 	.byte	0x02, 0x4a
	.zero		1
	.zero		1


	//----- nvinfo : EIATTR_EXIT_INSTR_OFFSETS
	.align		4
        /*0068*/ 	.byte	0x04, 0x1c
        /*006a*/ 	.short	(.L_204 - .L_203)


	//   ....[0]....
.L_203:
        /*006c*/ 	.word	0x00000090


	//   ....[1]....
        /*0070*/ 	.word	0x00000c30


	//----- nvinfo : EIATTR_CRS_STACK_SIZE
	.align		4
.L_204:
        /*0074*/ 	.byte	0x04, 0x1e
        /*0076*/ 	.short	(.L_206 - .L_205)
.L_205:
        /*0078*/ 	.word	0x00000000


	//----- nvinfo : EIATTR_CBANK_PARAM_SIZE
	.align		4
.L_206:
        /*007c*/ 	.byte	0x03, 0x19
        /*007e*/ 	.short	0x0028


	//----- nvinfo : EIATTR_PARAM_CBANK
	.align		4
        /*0080*/ 	.byte	0x04, 0x0a
        /*0082*/ 	.short	(.L_208 - .L_207)
	.align		4
.L_207:
        /*0084*/ 	.word	index@(.nv.constant0._Z16intArrayIdentityPKlPKcPlPcl)
        /*0088*/ 	.short	0x0380
        /*008a*/ 	.short	0x0028


	//----- nvinfo : EIATTR_SW_WAR
	.align		4
.L_208:
        /*008c*/ 	.byte	0x04, 0x36
        /*008e*/ 	.short	(.L_210 - .L_209)
.L_209:
        /*0090*/ 	.word	0x00000008
.L_210:


//--------------------- .nv.info._Z8identityPKiPil --------------------------
	.section	.nv.info._Z8identityPKiPil,"",@"SHT_CUDA_INFO"
	.sectionflags	@""
	.align	4


	//----- nvinfo : EIATTR_CUDA_API_VERSION
	.align		4
        /*0000*/ 	.byte	0x04, 0x37
        /*0002*/ 	.short	(.L_212 - .L_211)
.L_211:
        /*0004*/ 	.word	0x00000082


	//----- nvinfo : EIATTR_KPARAM_INFO
	.align		4
.L_212:
        /*0008*/ 	.byte	0x04, 0x17
        /*000a*/ 	.short	(.L_214 - .L_213)
.L_213:
        /*000c*/ 	.word	0x00000000
        /*0010*/ 	.short	0x0002
        /*0012*/ 	.short	0x0010
        /*0014*/ 	.byte	0x00, 0xf0, 0x21, 0x00


	//----- nvinfo : EIATTR_KPARAM_INFO
	.align		4
.L_214:
        /*0018*/ 	.byte	0x04, 0x17
        /*001a*/ 	.short	(.L_216 - .L_215)
.L_215:
        /*001c*/ 	.word	0x00000000
        /*0020*/ 	.short	0x0001
        /*0022*/ 	.short	0x0008
        /*0024*/ 	.byte	0x00, 0xf5, 0x21, 0x00


	//----- nvinfo : EIATTR_KPARAM_INFO
	.align		4
.L_216:
        /*0028*/ 	.byte	0x04, 0x17
        /*002a*/ 	.short	(.L_218 - .L_217)
.L_217:
        /*002c*/ 	.word	0x00000000
        /*0030*/ 	.short	0x0000
        /*0032*/ 	.short	0x0000
        /*0034*/ 	.byte	0x00, 0xf5, 0x21, 0x00


	//----- nvinfo : EIATTR_SPARSE_MMA_MASK
	.align		4
.L_218:
        /*0038*/ 	.byte	0x03, 0x50
        /*003a*/ 	.short	0x0000


	//----- nvinfo : EIATTR_MAXREG_COUNT
	.align		4
        /*003c*/ 	.byte	0x03, 0x1b
        /*003e*/ 	.short	0x00ff


	//----- nvinfo : EIATTR_MERCURY_ISA_VERSION
	.align		4
        /*0040*/ 	.byte	0x03, 0x5f
        /*0042*/ 	.short	0x0101


	//----- nvinfo : EIATTR_VRC_CTA_INIT_COUNT
	.align		4
        /*0044*/ 	.byte	0x02, 0x4a
	.zero		1
	.zero		1


	//----- nvinfo : EIATTR_EXIT_INSTR_OFFSETS
	.align		4
        /*0048*/ 	.byte	0x04, 0x1c
        /*004a*/ 	.short	(.L_220 - .L_219)


	//   ....[0]....
.L_219:
        /*004c*/ 	.word	0x00000090


	//   ....[1]....
        /*0050*/ 	.word	0x00000140


	//----- nvinfo : EIATTR_CBANK_PARAM_SIZE
	.align		4
.L_220:
        /*0054*/ 	.byte	0x03, 0x19
        /*0056*/ 	.short	0x0018


	//----- nvinfo : EIATTR_PARAM_CBANK
	.align		4
        /*0058*/ 	.byte	0x04, 0x0a
        /*005a*/ 	.short	(.L_222 - .L_221)
	.align		4
.L_221:
        /*005c*/ 	.word	index@(.nv.constant0._Z8identityPKiPil)
        /*0060*/ 	.short	0x0380
        /*0062*/ 	.short	0x0018


	//----- nvinfo : EIATTR_SW_WAR
	.align		4
.L_222:
        /*0064*/ 	.byte	0x04, 0x36
        /*0066*/ 	.short	(.L_224 - .L_223)
.L_223:
        /*0068*/ 	.word	0x00000008
.L_224:


//--------------------- .nv.callgraph             --------------------------
	.section	.nv.callgraph,"",@"SHT_CUDA_CALLGRAPH"
	.align	4
	.sectionentsize	8
	.align		4
        /*0000*/ 	.word	0x00000000
	.align		4
        /*0004*/ 	.word	0xffffffff
	.align		4
        /*0008*/ 	.word	index@(_Z3sumPiS_lii)
	.align		4
        /*000c*/ 	.word	index@(__assertfail)
	.align		4
        /*0010*/ 	.word	0x00000000
	.align		4
        /*0014*/ 	.word	0xfffffffe
	.align		4
        /*0018*/ 	.word	0x00000000
	.align		4
        /*001c*/ 	.word	0xfffffffd
	.align		4
        /*0020*/ 	.word	0x00000000
	.align		4
        /*0024*/ 	.word	0xfffffffc


//--------------------- .nv.constant4             --------------------------
	.section	.nv.constant4,"a",@progbits
	.align	8
	.align		8
.nv.constant4:
        /*0000*/ 	.dword	__assertfail
	.align		8
        /*0008*/ 	.dword	__unnamed_1
	.align		8
        /*0010*/ 	.dword	$str
	.align		8
        /*0018*/ 	.dword	$str$1


//--------------------- .text._Z3sumPiS_lii       --------------------------
	.section	.text._Z3sumPiS_lii,"ax",@progbits
	.align	128
        .global         _Z3sumPiS_lii
        .type           _Z3sumPiS_lii,@function
        .size           _Z3sumPiS_lii,(.L_x_51 - _Z3sumPiS_lii)
        .other          _Z3sumPiS_lii,@"STO_CUDA_ENTRY STV_DEFAULT"
_Z3sumPiS_lii:
.text._Z3sumPiS_lii:
[----:B------:R-:W0:Y:S01]  /*0000*/  LDC R1, c[0x0][0x37c] ;  /* 0x0000df00ff017b82 */ /* 0x000e220000000800 */
[----:B------:R-:W1:Y:S07]  /*0010*/  S2R R18, SR_TID.X ;  /* 0x0000000000127919 */ /* 0x000e6e0000002100 */
[----:B------:R-:W2:Y:S01]  /*0020*/  S2UR UR38, SR_CTAID.X ;  /* 0x00000000002679c3 */ /* 0x000ea20000002500 */
[----:B------:R-:W2:Y:S01]  /*0030*/  LDCU UR4, c[0x0][0x360] ;  /* 0x00006c00ff0477ac */ /* 0x000ea20008000800 */
[----:B------:R-:W3:Y:S01]  /*0040*/  LDCU UR5, c[0x0][0x398] ;  /* 0x00007300ff0577ac */ /* 0x000ee20008000800 */
[----:B------:R-:W4:Y:S01]  /*0050*/  LDCU.64 UR36, c[0x0][0x358] ;  /* 0x00006b00ff2477ac */ /* 0x000f220008000a00 */
[----:B---3--:R-:W-:-:S02]  /*0060*/  UISETP.NE.AND UP0, UPT, UR5, URZ, UPT ;  /* 0x000000ff0500728c */ /* 0x008fc4000bf05270 */
[----:B--2---:R-:W-:-:S06]  /*0070*/  UIMAD.WIDE.U32 UR38, UR38, UR4, URZ ;  /* 0x00000004262672a5 */ /* 0x004fcc000f8e00ff */
[----:B-1----:R-:W-:-:S05]  /*0080*/  IADD3 R17, P0, PT, R18, UR38, RZ ;  /* 0x0000002612117c10 */ /* 0x002fca000ff1e0ff */
[----:B------:R-:W-:Y:S01]  /*0090*/  IMAD.X R16, RZ, RZ, UR39, P0 ;  /* 0x00000027ff107e24 */ /* 0x000fe200080e06ff */
[----:B----4-:R-:W-:Y:S07]  /*00a0*/  BRA.U UP0, `(.L_x_0) ;  /* 0x0000000900787547 */ /* 0x010fee000b800000 */
[----:B------:R-:W1:Y:S02]  /*00b0*/  LDCU UR5, c[0x0][0x370] ;  /* 0x00006e00ff0577ac */ /* 0x000e640008000800 */
[----:B-1----:R-:W-:-:S04]  /*00c0*/  UIMAD UR4, UR4, UR5, URZ ;  /* 0x00000005040472a4 */ /* 0x002fc8000f8e02ff */
[----:B------:R-:W-:-:S09]  /*00d0*/  UISETP.NE.AND UP0, UPT, UR4, 0x4000, UPT ;  /* 0x000040000400788c */ /* 0x000fd2000bf05270 */
[----:B------:R-:W-:Y:S05]  /*00e0*/  BRA.U !UP0, `(.L_x_1) ;  /* 0x0000000108407547 */ /* 0x000fea000b800000 */
[----:B------:R-:W-:Y:S01]  /*00f0*/  MOV R2, 0x0 ;  /* 0x0000000000027802 */ /* 0x000fe20000000f00 */
[----:B------:R-:W1:Y:S01]  /*0100*/  LDCU.64 UR4, c[0x4][0x10] ;  /* 0x01000200ff0477ac */ /* 0x000e620008000a00 */
[----:B------:R-:W-:Y:S02]  /*0110*/  IMAD.MOV.U32 R8, RZ, RZ, 0x70 ;  /* 0x00000070ff087424 */ /* 0x000fe400078e00ff */
[----:B------:R-:W-:Y:S01]  /*0120*/  IMAD.MOV.U32 R12, RZ, RZ, 0x1 ;  /* 0x00000001ff0c7424 */ /* 0x000fe200078e00ff */
[----:B------:R-:W2:Y:S01]  /*0130*/  LDCU.64 UR6, c[0x4][0x18] ;  /* 0x01000300ff0677ac */ /* 0x000ea20008000a00 */
[----:B------:R-:W3:Y:S01]  /*0140*/  LDC.64 R2, c[0x4][R2] ;  /* 0x0100000002027b82 */ /* 0x000ee20000000a00 */
[----:B------:R-:W-:Y:S01]  /*0150*/  IMAD.MOV.U32 R13, RZ, RZ, RZ ;  /* 0x000000ffff0d7224 */ /* 0x000fe200078e00ff */
[----:B------:R-:W4:Y:S01]  /*0160*/  LDCU.64 UR8, c[0x4][0x8] ;  /* 0x01000100ff0877ac */ /* 0x000f220008000a00 */
[----:B-1----:R-:W-:Y:S02]  /*0170*/  IMAD.U32 R4, RZ, RZ, UR4 ;  /* 0x00000004ff047e24 */ /* 0x002fe4000f8e00ff */
[----:B------:R-:W-:-:S02]  /*0180*/  IMAD.U32 R5, RZ, RZ, UR5 ;  /* 0x00000005ff057e24 */ /* 0x000fc4000f8e00ff */
[----:B--2---:R-:W-:Y:S02]  /*0190*/  IMAD.U32 R6, RZ, RZ, UR6 ;  /* 0x00000006ff067e24 */ /* 0x004fe4000f8e00ff */
[----:B------:R-:W-:Y:S02]  /*01a0*/  IMAD.U32 R7, RZ, RZ, UR7 ;  /* 0x00000007ff077e24 */ /* 0x000fe4000f8e00ff */
[----:B----4-:R-:W-:Y:S02]  /*01b0*/  IMAD.U32 R10, RZ, RZ, UR8 ;  /* 0x00000008ff0a7e24 */ /* 0x010fe4000f8e00ff */
[----:B------:R-:W-:-:S07]  /*01c0*/  IMAD.U32 R11, RZ, RZ, UR9 ;  /* 0x00000009ff0b7e24 */ /* 0x000fce000f8e00ff */
[----:B------:R-:W-:-:S07]  /*01d0*/  LEPC R20, `(.L_x_1) ;  /* 0x000000001014794e */ /* 0x000fce0000000000 */
[----:B0--3--:R-:W-:Y:S05]  /*01e0*/  CALL.ABS.NOINC R2 ;  /* 0x0000000002007343 */ /* 0x009fea0003c00000 */
.L_x_1:
[----:B------:R-:W1:Y:S01]  /*01f0*/  LDC.64 R2, c[0x0][0x390] ;  /* 0x0000e400ff027b82 */ /* 0x000e620000000a00 */
[----:B------:R-:W-:Y:S01]  /*0200*/  BSSY.RECONVERGENT B0, `(.L_x_2) ;  /* 0x0000083000007945 */ /* 0x000fe20003800200 */
[----:B------:R-:W-:Y:S01]  /*0210*/  IMAD.MOV.U32 R0, RZ, RZ, RZ ;  /* 0x000000ffff007224 */ /* 0x000fe200078e00ff */
[----:B-1----:R-:W-:-:S04]  /*0220*/  ISETP.GE.U32.AND P0, PT, R17, R2, PT ;  /* 0x000000021100720c */ /* 0x002fc80003f06070 */
[----:B------:R-:W-:-:S13]  /*0230*/  ISETP.GE.AND.EX P0, PT, R16, R3, PT, P0 ;  /* 0x000000031000720c */ /* 0x000fda0003f06300 */
[----:B------:R-:W-:Y:S05]  /*0240*/  @P0 BRA `(.L_x_3) ;  /* 0x0000000400f80947 */ /* 0x000fea0003800000 */
[----:B------:R-:W-:Y:S01]  /*0250*/  IADD3 R5, P1, PT, R17, 0x4000, RZ ;  /* 0x0000400011057810 */ /* 0x000fe20007f3e0ff */
[----:B------:R-:W-:Y:S01]  /*0260*/  ULOP3.LUT UR4, URZ, UR38, URZ, 0x33, !UPT ;  /* 0x00000026ff047292 */ /* 0x000fe2000f8e33ff */
[----:B------:R-:W-:Y:S01]  /*0270*/  BSSY.RECONVERGENT B1, `(.L_x_4) ;  /* 0x0000040000017945 */ /* 0x000fe20003800200 */
[----:B------:R-:W-:Y:S01]  /*0280*/  IMAD.MOV.U32 R7, RZ, RZ, R17 ;  /* 0x000000ffff077224 */ /* 0x000fe200078e0011 */
[----:B------:R-:W-:Y:S01]  /*0290*/  ISETP.GT.U32.AND P0, PT, R5, R2, PT ;  /* 0x000000020500720c */ /* 0x000fe20003f04070 */
[--C-:B------:R-:W-:Y:S02]  /*02a0*/  IMAD.X R0, RZ, RZ, R16.reuse, P1 ;  /* 0x000000ffff007224 */ /* 0x100fe400008e0610 */
[----:B------:R-:W-:-:S03]  /*02b0*/  IMAD.MOV.U32 R4, RZ, RZ, R16 ;  /* 0x000000ffff047224 */ /* 0x000fc600078e0010 */
[----:B------:R-:W-:-:S04]  /*02c0*/  ISETP.GT.U32.AND.EX P0, PT, R0, R3, PT, P0 ;  /* 0x000000030000720c */ /* 0x000fc80003f04100 */
[----:B------:R-:W-:Y:S02]  /*02d0*/  SEL R5, R5, R2, P0 ;  /* 0x0000000205057207 */ /* 0x000fe40000000000 */
[----:B------:R-:W-:Y:S02]  /*02e0*/  SEL R0, R0, R3, P0 ;  /* 0x0000000300007207 */ /* 0x000fe40000000000 */
[----:B------:R-:W-:Y:S02]  /*02f0*/  LOP3.LUT R3, RZ, UR39, RZ, 0x33, !PT ;  /* 0x00000027ff037c12 */ /* 0x000fe4000f8e33ff */
[----:B------:R-:W-:-:S04]  /*0300*/  IADD3 R18, P0, P1, -R18, UR4, R5 ;  /* 0x0000000412127c10 */ /* 0x000fc8000f91e105 */
[----:B------:R-:W-:Y:S01]  /*0310*/  IADD3.X R3, PT, PT, R0, -0x1, R3, P0, P1 ;  /* 0xffffffff00037810 */ /* 0x000fe200007e2403 */
[----:B------:R-:W-:Y:S01]  /*0320*/  IMAD.MOV.U32 R0, RZ, RZ, RZ ;  /* 0x000000ffff007224 */ /* 0x000fe200078e00ff */
[C---:B------:R-:W-:Y:S02]  /*0330*/  ISETP.GE.U32.AND P1, PT, R18.reuse, 0x3c000, PT ;  /* 0x0003c0001200780c */ /* 0x040fe40003f26070 */
[----:B------:R-:W-:Y:S02]  /*0340*/  SHF.R.U64 R5, R18, 0xe, R3 ;  /* 0x0000000e12057819 */ /* 0x000fe40000001203 */
[----:B------:R-:W-:Y:S02]  /*0350*/  ISETP.GE.U32.AND.EX P1, PT, R3, RZ, PT, P1 ;  /* 0x000000ff0300720c */ /* 0x000fe40003f26110 */
[----:B------:R-:W-:-:S04]  /*0360*/  IADD3 R5, P2, PT, R5, 0x1, RZ ;  /* 0x0000000105057810 */ /* 0x000fc80007f5e0ff */
[----:B------:R-:W-:Y:S02]  /*0370*/  LOP3.LUT R24, R5, 0xf, RZ, 0xc0, !PT ;  /* 0x0000000f05187812 */ /* 0x000fe400078ec0ff */
[----:B------:R-:W-:Y:S02]  /*0380*/  LEA.HI.X R8, R3, RZ, RZ, 0x12, P2 ;  /* 0x000000ff03087211 */ /* 0x000fe400010f94ff */
[----:B------:R-:W-:-:S04]  /*0390*/  ISETP.NE.U32.AND P0, PT, R24, RZ, PT ;  /* 0x000000ff1800720c */ /* 0x000fc80003f05070 */
[----:B------:R-:W-:Y:S01]  /*03a0*/  ISETP.NE.AND.EX P0, PT, RZ, RZ, PT, P0 ;  /* 0x000000ffff00720c */ /* 0x000fe20003f05300 */
[----:B------:R-:W-:-:S12]  /*03b0*/  @!P1 BRA `(.L_x_5) ;  /* 0x0000000000ac9947 */ /* 0x000fd80003800000 */
[----:B------:R-:W1:Y:S01]  /*03c0*/  LDCU.64 UR4, c[0x0][0x380] ;  /* 0x00007000ff0477ac */ /* 0x000e620008000a00 */
[----:B------:R-:W-:Y:S01]  /*03d0*/  LOP3.LUT R8, R8, 0x7ffff, RZ, 0xc0, !PT ;  /* 0x0007ffff08087812 */ /* 0x000fe200078ec0ff */
[----:B------:R-:W-:Y:S01]  /*03e0*/  IMAD.MOV.U32 R0, RZ, RZ, RZ ;  /* 0x000000ffff007224 */ /* 0x000fe200078e00ff */
[----:B------:R-:W-:Y:S01]  /*03f0*/  LOP3.LUT R9, R5, 0xfffffff0, RZ, 0xc0, !PT ;  /* 0xfffffff005097812 */ /* 0x000fe200078ec0ff */
[----:B------:R-:W-:Y:S02]  /*0400*/  IMAD.MOV.U32 R7, RZ, RZ, R17 ;  /* 0x000000ffff077224 */ /* 0x000fe400078e0011 */
[----:B------:R-:W-:Y:S01]  /*0410*/  IMAD.MOV.U32 R4, RZ, RZ, R16 ;  /* 0x000000ffff047224 */ /* 0x000fe200078e0010 */
[----:B-1----:R-:W-:-:S04]  /*0420*/  LEA R2, P1, R17, UR4, 0x2 ;  /* 0x0000000411027c11 */ /* 0x002fc8000f8210ff */
[----:B------:R-:W-:Y:S02]  /*0430*/  IADD3 R2, P2, PT, R2, 0x80000, RZ ;  /* 0x0008000002027810 */ /* 0x000fe40007f5e0ff */
[----:B------:R-:W-:-:S05]  /*0440*/  LEA.HI.X R3, R17, UR5, R16, 0x2, P1 ;  /* 0x0000000511037c11 */ /* 0x000fca00088f1410 */
[----:B------:R-:W-:-:S07]  /*0450*/  IMAD.X R3, RZ, RZ, R3, P2 ;  /* 0x000000ffff037224 */ /* 0x000fce00010e0603 */
.L_x_6:
[----:B------:R-:W2:Y:S04]  /*0460*/  LDG.E R21, desc[UR36][R2.64+-0x80000] ;  /* 0xf800002402157981 */ /* 0x000ea8000c1e1900 */
[----:B------:R-:W2:Y:S04]  /*0470*/  LDG.E R18, desc[UR36][R2.64+-0x70000] ;  /* 0xf900002402127981 */ /* 0x000ea8000c1e1900 */
[----:B------:R-:W3:Y:S04]  /*0480*/  LDG.E R23, desc[UR36][R2.64+-0x60000] ;  /* 0xfa00002402177981 */ /* 0x000ee8000c1e1900 */
[----:B------:R-:W3:Y:S04]  /*0490*/  LDG.E R20, desc[UR36][R2.64+-0x50000] ;  /* 0xfb00002402147981 */ /* 0x000ee8000c1e1900 */
[----:B------:R-:W4:Y:S04]  /*04a0*/  LDG.E R25, desc[UR36][R2.64+-0x40000] ;  /* 0xfc00002402197981 */ /* 0x000f28000c1e1900 */
[----:B------:R-:W4:Y:S04]  /*04b0*/  LDG.E R22, desc[UR36][R2.64+-0x30000] ;  /* 0xfd00002402167981 */ /* 0x000f28000c1e1900 */
[----:B------:R-:W5:Y:S04]  /*04c0*/  LDG.E R19, desc[UR36][R2.64+-0x20000] ;  /* 0xfe00002402137981 */ /* 0x000f68000c1e1900 */
[----:B------:R-:W5:Y:S04]  /*04d0*/  LDG.E R14, desc[UR36][R2.64+-0x10000] ;  /* 0xff000024020e7981 */ /* 0x000f68000c1e1900 */
[----:B------:R-:W5:Y:S04]  /*04e0*/  LDG.E R15, desc[UR36][R2.64] ;  /* 0x00000024020f7981 */ /* 0x000f68000c1e1900 */
[----:B------:R-:W5:Y:S04]  /*04f0*/  LDG.E R12, desc[UR36][R2.64+0x10000] ;  /* 0x01000024020c7981 */ /* 0x000f68000c1e1900 */
[----:B------:R-:W5:Y:S04]  /*0500*/  LDG.E R13, desc[UR36][R2.64+0x20000] ;  /* 0x02000024020d7981 */ /* 0x000f68000c1e1900 */
[----:B------:R-:W5:Y:S04]  /*0510*/  LDG.E R10, desc[UR36][R2.64+0x30000] ;  /* 0x03000024020a7981 */ /* 0x000f68000c1e1900 */
[----:B------:R-:W5:Y:S04]  /*0520*/  LDG.E R6, desc[UR36][R2.64+0x40000] ;  /* 0x0400002402067981 */ /* 0x000f68000c1e1900 */
[----:B------:R-:W5:Y:S01]  /*0530*/  LDG.E R11, desc[UR36][R2.64+0x50000] ;  /* 0x05000024020b7981 */ /* 0x000f62000c1e1900 */
[----:B--2---:R-:W-:-:S03]  /*0540*/  IADD3 R18, PT, PT, R18, R21, R0 ;  /* 0x0000001512127210 */ /* 0x004fc60007ffe000 */
[----:B------:R-:W2:Y:S04]  /*0550*/  LDG.E R21, desc[UR36][R2.64+0x60000] ;  /* 0x0600002402157981 */ /* 0x000ea8000c1e1900 */
[----:B------:R1:W2:Y:S01]  /*0560*/  LDG.E R0, desc[UR36][R2.64+0x70000] ;  /* 0x0700002402007981 */ /* 0x0002a2000c1e1900 */
[----:B------:R-:W-:Y:S02]  /*0570*/  IADD3 R9, P1, PT, R9, -0x10, RZ ;  /* 0xfffffff009097810 */ /* 0x000fe40007f3e0ff */
[----:B---3--:R-:W-:Y:S02]  /*0580*/  IADD3 R18, PT, PT, R20, R23, R18 ;  /* 0x0000001714127210 */ /* 0x008fe40007ffe012 */
[----:B------:R-:W-:Y:S02]  /*0590*/  IADD3.X R8, PT, PT, R8, -0x1, RZ, P1, !PT ;  /* 0xffffffff08087810 */ /* 0x000fe40000ffe4ff */
[----:B------:R-:W-:-:S02]  /*05a0*/  ISETP.NE.U32.AND P1, PT, R9, RZ, PT ;  /* 0x000000ff0900720c */ /* 0x000fc40003f25070 */
[----:B------:R-:W-:Y:S02]  /*05b0*/  IADD3 R7, P2, PT, R7, 0x40000, RZ ;  /* 0x0004000007077810 */ /* 0x000fe40007f5e0ff */
[----:B----4-:R-:W-:Y:S02]  /*05c0*/  IADD3 R18, PT, PT, R22, R25, R18 ;  /* 0x0000001916127210 */ /* 0x010fe40007ffe012 */
[----:B------:R-:W-:Y:S01]  /*05d0*/  ISETP.NE.AND.EX P1, PT, R8, RZ, PT, P1 ;  /* 0x000000ff0800720c */ /* 0x000fe20003f25310 */
[----:B------:R-:W-:Y:S01]  /*05e0*/  IMAD.X R4, RZ, RZ, R4, P2 ;  /* 0x000000ffff047224 */ /* 0x000fe200010e0604 */
[----:B-1----:R-:W-:Y:S02]  /*05f0*/  IADD3 R2, P3, PT, R2, 0x100000, RZ ;  /* 0x0010000002027810 */ /* 0x002fe40007f7e0ff */
[----:B-----5:R-:W-:-:S03]  /*0600*/  IADD3 R14, PT, PT, R14, R19, R18 ;  /* 0x000000130e0e7210 */ /* 0x020fc60007ffe012 */
[----:B------:R-:W-:Y:S01]  /*0610*/  IMAD.X R3, RZ, RZ, R3, P3 ;  /* 0x000000ffff037224 */ /* 0x000fe200018e0603 */
[----:B------:R-:W-:-:S04]  /*0620*/  IADD3 R12, PT, PT, R12, R15, R14 ;  /* 0x0000000f0c0c7210 */ /* 0x000fc80007ffe00e */
[----:B------:R-:W-:-:S04]  /*0630*/  IADD3 R10, PT, PT, R10, R13, R12 ;  /* 0x0000000d0a0a7210 */ /* 0x000fc80007ffe00c */
[----:B------:R-:W-:-:S04]  /*0640*/  IADD3 R6, PT, PT, R11, R6, R10 ;  /* 0x000000060b067210 */ /* 0x000fc80007ffe00a */
[----:B--2---:R-:W-:Y:S01]  /*0650*/  IADD3 R0, PT, PT, R0, R21, R6 ;  /* 0x0000001500007210 */ /* 0x004fe20007ffe006 */
[----:B------:R-:W-:Y:S06]  /*0660*/  @P1 BRA `(.L_x_6) ;  /* 0xfffffffc007c1947 */ /* 0x000fec000383ffff */
.L_x_5:
[----:B------:R-:W-:Y:S05]  /*0670*/  BSYNC.RECONVERGENT B1 ;  /* 0x0000000000017941 */ /* 0x000fea0003800200 */
.L_x_4:
[----:B------:R-:W-:Y:S05]  /*0680*/  @!P0 BRA `(.L_x_3) ;  /* 0x0000000000e88947 */ /* 0x000fea0003800000 */
[----:B------:R-:W-:Y:S01]  /*0690*/  ISETP.GE.U32.AND P0, PT, R24, 0x8, PT ;  /* 0x000000081800780c */ /* 0x000fe20003f06070 */
[----:B------:R-:W-:Y:S01]  /*06a0*/  BSSY.RECONVERGENT B1, `(.L_x_7) ;  /* 0x0000017000017945 */ /* 0x000fe20003800200 */
[----:B------:R-:W-:Y:S02]  /*06b0*/  LOP3.LUT R14, R5, 0x7, RZ, 0xc0, !PT ;  /* 0x00000007050e7812 */ /* 0x000fe400078ec0ff */
[----:B------:R-:W-:Y:S02]  /*06c0*/  ISETP.GE.U32.AND.EX P0, PT, RZ, RZ, PT, P0 ;  /* 0x000000ffff00720c */ /* 0x000fe40003f06100 */
[----:B------:R-:W-:-:S04]  /*06d0*/  ISETP.NE.U32.AND P1, PT, R14, RZ, PT ;  /* 0x000000ff0e00720c */ /* 0x000fc80003f25070 */
[----:B------:R-:W-:-:S07]  /*06e0*/  ISETP.NE.AND.EX P1, PT, RZ, RZ, PT, P1 ;  /* 0x000000ffff00720c */ /* 0x000fce0003f25310 */
[----:B------:R-:W-:Y:S06]  /*06f0*/  @!P0 BRA `(.L_x_8) ;  /* 0x0000000000448947 */ /* 0x000fec0003800000 */
[----:B------:R-:W1:Y:S02]  /*0700*/  LDCU.64 UR4, c[0x0][0x380] ;  /* 0x00007000ff0477ac */ /* 0x000e640008000a00 */
[----:B-1----:R-:W-:-:S04]  /*0710*/  LEA R2, P0, R7, UR4, 0x2 ;  /* 0x0000000407027c11 */ /* 0x002fc8000f8010ff */
[----:B------:R-:W-:-:S05]  /*0720*/  LEA.HI.X R3, R7, UR5, R4, 0x2, P0 ;  /* 0x0000000507037c11 */ /* 0x000fca00080f1404 */
[----:B------:R-:W2:Y:S04]  /*0730*/  LDG.E R9, desc[UR36][R2.64] ;  /* 0x0000002402097981 */ /* 0x000ea8000c1e1900 */
[----:B------:R-:W2:Y:S04]  /*0740*/  LDG.E R6, desc[UR36][R2.64+0x10000] ;  /* 0x0100002402067981 */ /* 0x000ea8000c1e1900 */
[----:B------:R-:W3:Y:S04]  /*0750*/  LDG.E R11, desc[UR36][R2.64+0x20000] ;  /* 0x02000024020b7981 */ /* 0x000ee8000c1e1900 */
[----:B------:R-:W3:Y:S04]  /*0760*/  LDG.E R8, desc[UR36][R2.64+0x30000] ;  /* 0x0300002402087981 */ /* 0x000ee8000c1e1900 */
[----:B------:R-:W4:Y:S04]  /*0770*/  LDG.E R13, desc[UR36][R2.64+0x40000] ;  /* 0x04000024020d7981 */ /* 0x000f28000c1e1900 */
[----:B------:R-:W4:Y:S04]  /*0780*/  LDG.E R10, desc[UR36][R2.64+0x50000] ;  /* 0x05000024020a7981 */ /* 0x000f28000c1e1900 */
[----:B------:R-:W5:Y:S04]  /*0790*/  LDG.E R15, desc[UR36][R2.64+0x60000] ;  /* 0x06000024020f7981 */ /* 0x000f68000c1e1900 */
[----:B------:R-:W5:Y:S01]  /*07a0*/  LDG.E R12, desc[UR36][R2.64+0x70000] ;  /* 0x07000024020c7981 */ /* 0x000f62000c1e1900 */
[----:B------:R-:W-:-:S05]  /*07b0*/  IADD3 R7, P0, PT, R7, 0x20000, RZ ;  /* 0x0002000007077810 */ /* 0x000fca0007f1e0ff */
[----:B------:R-:W-:Y:S01]  /*07c0*/  IMAD.X R4, RZ, RZ, R4, P0 ;  /* 0x000000ffff047224 */ /* 0x000fe200000e0604 */
[----:B--2---:R-:W-:-:S04]  /*07d0*/  IADD3 R6, PT, PT, R6, R9, R0 ;  /* 0x0000000906067210 */ /* 0x004fc80007ffe000 */
[----:B---3--:R-:W-:-:S04]  /*07e0*/  IADD3 R6, PT, PT, R8, R11, R6 ;  /* 0x0000000b08067210 */ /* 0x008fc80007ffe006 */
[----:B----4-:R-:W-:-:S04]  /*07f0*/  IADD3 R6, PT, PT, R10, R13, R6 ;  /* 0x0000000d0a067210 */ /* 0x010fc80007ffe006 */
[----:B-----5:R-:W-:-:S07]  /*0800*/  IADD3 R0, PT, PT, R12, R15, R6 ;  /* 0x0000000f0c007210 */ /* 0x020fce0007ffe006 */
.L_x_8:
[----:B------:R-:W-:Y:S05]  /*0810*/  BSYNC.RECONVERGENT B1 ;  /* 0x0000000000017941 */ /* 0x000fea0003800200 */
.L_x_7:
[----:B------:R-:W-:Y:S05]  /*0820*/  @!P1 BRA `(.L_x_3) ;  /* 0x0000000000809947 */ /* 0x000fea0003800000 */
[----:B------:R-:W-:-:S04]  /*0830*/  ISETP.GE.U32.AND P0, PT, R14, 0x4, PT ;  /* 0x000000040e00780c */ /* 0x000fc80003f06070 */
[----:B------:R-:W-:-:S13]  /*0840*/  ISETP.GE.U32.AND.EX P0, PT, RZ, RZ, PT, P0 ;  /* 0x000000ffff00720c */ /* 0x000fda0003f06100 */
[----:B------:R-:W1:Y:S02]  /*0850*/  @P0 LDC.64 R2, c[0x0][0x380] ;  /* 0x0000e000ff020b82 */ /* 0x000e640000000a00 */
[----:B-1----:R-:W-:-:S04]  /*0860*/  @P0 LEA R2, P1, R7, R2, 0x2 ;  /* 0x0000000207020211 */ /* 0x002fc800078210ff */
[----:B------:R-:W-:-:S05]  /*0870*/  @P0 LEA.HI.X R3, R7, R3, R4, 0x2, P1 ;  /* 0x0000000307030211 */ /* 0x000fca00008f1404 */
[----:B------:R-:W2:Y:S04]  /*0880*/  @P0 LDG.E R9, desc[UR36][R2.64] ;  /* 0x0000002402090981 */ /* 0x000ea8000c1e1900 */
[----:B------:R-:W2:Y:S04]  /*0890*/  @P0 LDG.E R6, desc[UR36][R2.64+0x10000] ;  /* 0x0100002402060981 */ /* 0x000ea8000c1e1900 */
[----:B------:R-:W3:Y:S04]  /*08a0*/  @P0 LDG.E R11, desc[UR36][R2.64+0x20000] ;  /* 0x02000024020b0981 */ /* 0x000ee8000c1e1900 */
[----:B------:R-:W3:Y:S01]  /*08b0*/  @P0 LDG.E R8, desc[UR36][R2.64+0x30000] ;  /* 0x0300002402080981 */ /* 0x000ee2000c1e1900 */
[----:B------:R-:W-:-:S02]  /*08c0*/  LOP3.LUT R5, R5, 0x3, RZ, 0xc0, !PT ;  /* 0x0000000305057812 */ /* 0x000fc400078ec0ff */
[----:B------:R-:W-:Y:S02]  /*08d0*/  @P0 IADD3 R7, P2, PT, R7, 0x10000, RZ ;  /* 0x0001000007070810 */ /* 0x000fe40007f5e0ff */
[----:B------:R-:W-:-:S03]  /*08e0*/  ISETP.NE.U32.AND P1, PT, R5, RZ, PT ;  /* 0x000000ff0500720c */ /* 0x000fc60003f25070 */
[----:B------:R-:W-:Y:S01]  /*08f0*/  @P0 IMAD.X R4, RZ, RZ, R4, P2 ;  /* 0x000000ffff040224 */ /* 0x000fe200010e0604 */
[----:B------:R-:W-:Y:S02]  /*0900*/  ISETP.NE.AND.EX P1, PT, RZ, RZ, PT, P1 ;  /* 0x000000ffff00720c */ /* 0x000fe40003f25310 */
[----:B--2---:R-:W-:-:S04]  /*0910*/  @P0 IADD3 R6, PT, PT, R6, R9, R0 ;  /* 0x0000000906060210 */ /* 0x004fc80007ffe000 */
[----:B---3--:R-:W-:-:S07]  /*0920*/  @P0 IADD3 R0, PT, PT, R8, R11, R6 ;  /* 0x0000000b08000210 */ /* 0x008fce0007ffe006 */
[----:B------:R-:W-:Y:S05]  /*0930*/  @!P1 BRA `(.L_x_3) ;  /* 0x00000000003c9947 */ /* 0x000fea0003800000 */
[----:B------:R-:W1:Y:S01]  /*0940*/  LDCU.64 UR4, c[0x0][0x380] ;  /* 0x00007000ff0477ac */ /* 0x000e620008000a00 */
[----:B------:R-:W-:-:S05]  /*0950*/  IADD3 R5, P1, PT, RZ, -R5, RZ ;  /* 0x80000005ff057210 */ /* 0x000fca0007f3e0ff */
[----:B------:R-:W-:Y:S01]  /*0960*/  IMAD.X R6, RZ, RZ, -0x1, P1 ;  /* 0xffffffffff067424 */ /* 0x000fe200008e06ff */
[----:B-1----:R-:W-:-:S04]  /*0970*/  LEA R2, P0, R7, UR4, 0x2 ;  /* 0x0000000407027c11 */ /* 0x002fc8000f8010ff */
[----:B------:R-:W-:-:S09]  /*0980*/  LEA.HI.X R7, R7, UR5, R4, 0x2, P0 ;  /* 0x0000000507077c11 */ /* 0x000fd200080f1404 */
.L_x_9:
[----:B------:R-:W-:-:S06]  /*0990*/  IMAD.MOV.U32 R3, RZ, RZ, R7 ;  /* 0x000000ffff037224 */ /* 0x000fcc00078e0007 */
[----:B------:R1:W2:Y:S01]  /*09a0*/  LDG.E R3, desc[UR36][R2.64] ;  /* 0x0000002402037981 */ /* 0x0002a2000c1e1900 */
[----:B------:R-:W-:-:S05]  /*09b0*/  IADD3 R5, P0, PT, R5, 0x1, RZ ;  /* 0x0000000105057810 */ /* 0x000fca0007f1e0ff */
[----:B------:R-:W-:Y:S01]  /*09c0*/  IMAD.X R6, RZ, RZ, R6, P0 ;  /* 0x000000ffff067224 */ /* 0x000fe200000e0606 */
[----:B------:R-:W-:Y:S02]  /*09d0*/  ISETP.NE.U32.AND P0, PT, R5, RZ, PT ;  /* 0x000000ff0500720c */ /* 0x000fe40003f05070 */
[----:B-1----:R-:W-:Y:S02]  /*09e0*/  IADD3 R2, P1, PT, R2, 0x10000, RZ ;  /* 0x0001000002027810 */ /* 0x002fe40007f3e0ff */
[----:B------:R-:W-:-:S03]  /*09f0*/  ISETP.NE.AND.EX P0, PT, R6, RZ, PT, P0 ;  /* 0x000000ff0600720c */ /* 0x000fc60003f05300 */
[----:B------:R-:W-:Y:S02]  /*0a00*/  IMAD.X R7, RZ, RZ, R7, P1 ;  /* 0x000000ffff077224 */ /* 0x000fe400008e0607 */
[----:B--2---:R-:W-:-:S08]  /*0a10*/  IMAD.IADD R0, R3, 0x1, R0 ;  /* 0x0000000103007824 */ /* 0x004fd000078e0200 */
[----:B------:R-:W-:Y:S05]  /*0a20*/  @P0 BRA `(.L_x_9) ;  /* 0xfffffffc00d80947 */ /* 0x000fea000383ffff */
.L_x_3:
[----:B------:R-:W-:Y:S05]  /*0a30*/  BSYNC.RECONVERGENT B0 ;  /* 0x0000000000007941 */ /* 0x000fea0003800200 */
.L_x_2:
[----:B------:R-:W1:Y:S02]  /*0a40*/  LDCU.64 UR4, c[0x0][0x380] ;  /* 0x00007000ff0477ac */ /* 0x000e640008000a00 */
[----:B-1----:R-:W-:-:S04]  /*0a50*/  LEA R2, P0, R17, UR4, 0x2 ;  /* 0x0000000411027c11 */ /* 0x002fc8000f8010ff */
[----:B------:R-:W-:-:S05]  /*0a60*/  LEA.HI.X R3, R17, UR5, R16, 0x2, P0 ;  /* 0x0000000511037c11 */ /* 0x000fca00080f1410 */
[----:B------:R-:W-:Y:S01]  /*0a70*/  STG.E desc[UR36][R2.64], R0 ;  /* 0x0000000002007986 */ /* 0x000fe2000c101924 */
[----:B------:R-:W-:Y:S05]  /*0a80*/  EXIT ;  /* 0x000000000000794d */ /* 0x000fea0003800000 */
.L_x_0:
[----:B------:R-:W-:-:S04]  /*0a90*/  ISETP.NE.U32.AND P0, PT, R17, RZ, PT ;  /* 0x000000ff1100720c */ /* 0x000fc80003f05070 */
[----:B------:R-:W-:-:S13]  /*0aa0*/  ISETP.NE.AND.EX P0, PT, R16, RZ, PT, P0 ;  /* 0x000000ff1000720c */ /* 0x000fda0003f05300 */
[----:B------:R-:W-:Y:S05]  /*0ab0*/  @P0 EXIT ;  /* 0x000000000000094d */ /* 0x000fea0003800000 */
[----:B------:R-:W-:Y:S01]  /*0ac0*/  IMAD.MOV.U32 R27, RZ, RZ, RZ ;  /* 0x000000ffff1b7224 */ /* 0x000fe200078e00ff */
[----:B------:R-:W1:Y:S01]  /*0ad0*/  LDCU.64 UR8, c[0x0][0x380] ;  /* 0x00007000ff0877ac */ /* 0x000e620008000a00 */
[----:B------:R-:W-:Y:S01]  /*0ae0*/  UMOV UR4, URZ ;  /* 0x000000ff00047c82 */ /* 0x000fe20008000000 */
[----:B------:R-:W-:-:S05]  /*0af0*/  UMOV UR5, URZ ;  /* 0x000000ff00057c82 */ /* 0x000fca0008000000 */
.L_x_10:
[----:B-1----:R-:W-:-:S04]  /*0b00*/  UIADD3 UR6, UP0, UP1, UR4, 0x40, UR8 ;  /* 0x0000004004067890 */ /* 0x002fc8000f91e008 */
[----:B------:R-:W-:Y:S02]  /*0b10*/  UIADD3.X UR7, UPT, UPT, UR5, UR9, URZ, UP0, UP1 ;  /* 0x0000000905077290 */ /* 0x000fe400087e24ff */
[----:B------:R-:W-:-:S04]  /*0b20*/  IMAD.U32 R2, RZ, RZ, UR6 ;  /* 0x00000006ff027e24 */ /* 0x000fc8000f8e00ff */
[----:B------:R-:W-:-:S05]  /*0b30*/  IMAD.U32 R3, RZ, RZ, UR7 ;  /* 0x00000007ff037e24 */ /* 0x000fca000f8e00ff */
        /* <DEDUP_REMOVED lines=25> */
[----:B------:R-:W2:Y:S01]  /*0cd0*/  LDG.E R27, desc[UR36][R2.64+0x3c] ;  /* 0x00003c24021b7981 */ /* 0x000ea2000c1e1900 */
[----:B---3--:R-:W-:-:S03]  /*0ce0*/  IADD3 R24, PT, PT, R24, R5, R0 ;  /* 0x0000000518187210 */ /* 0x008fc60007ffe000 */
[----:B------:R-:W3:Y:S04]  /*0cf0*/  LDG.E R5, desc[UR36][R2.64+0x20] ;  /* 0x0000202402057981 */ /* 0x000ee8000c1e1900 */
[----:B------:R-:W3:Y:S01]  /*0d00*/  LDG.E R0, desc[UR36][R2.64+0x24] ;  /* 0x0000242402007981 */ /* 0x000ee2000c1e1900 */
[----:B----4-:R-:W-:-:S03]  /*0d10*/  IADD3 R24, PT, PT, R25, R22, R24 ;  /* 0x0000001619187210 */ /* 0x010fc60007ffe018 */
[----:B------:R-:W4:Y:S04]  /*0d20*/  LDG.E R25, desc[UR36][R2.64+0x28] ;  /* 0x0000282402197981 */ /* 0x000f28000c1e1900 */
[----:B------:R-:W4:Y:S01]  /*0d30*/  LDG.E R22, desc[UR36][R2.64+0x2c] ;  /* 0x00002c2402167981 */ /* 0x000f22000c1e1900 */
[----:B-----5:R-:W-:-:S03]  /*0d40*/  IADD3 R26, PT, PT, R20, R23, R24 ;  /* 0x00000017141a7210 */ /* 0x020fc60007ffe018 */
[----:B------:R-:W5:Y:S04]  /*0d50*/  LDG.E R24, desc[UR36][R2.64+0x30] ;  /* 0x0000302402187981 */ /* 0x000f68000c1e1900 */
[----:B------:R-:W5:Y:S04]  /*0d60*/  LDG.E R23, desc[UR36][R2.64+0x34] ;  /* 0x0000342402177981 */ /* 0x000f68000c1e1900 */
[----:B------:R-:W5:Y:S01]  /*0d70*/  LDG.E R20, desc[UR36][R2.64+0x38] ;  /* 0x0000382402147981 */ /* 0x000f62000c1e1900 */
[----:B------:R-:W-:-:S04]  /*0d80*/  IADD3 R18, PT, PT, R18, R21, R26 ;  /* 0x0000001512127210 */ /* 0x000fc80007ffe01a */
[----:B------:R-:W-:-:S04]  /*0d90*/  IADD3 R16, PT, PT, R16, R19, R18 ;  /* 0x0000001310107210 */ /* 0x000fc80007ffe012 */
[----:B------:R-:W-:-:S04]  /*0da0*/  IADD3 R14, PT, PT, R14, R17, R16 ;  /* 0x000000110e0e7210 */ /* 0x000fc80007ffe010 */
[----:B------:R-:W-:-:S04]  /*0db0*/  IADD3 R12, PT, PT, R12, R15, R14 ;  /* 0x0000000f0c0c7210 */ /* 0x000fc80007ffe00e */
[----:B------:R-:W-:Y:S01]  /*0dc0*/  IADD3 R10, PT, PT, R10, R13, R12 ;  /* 0x0000000d0a0a7210 */ /* 0x000fe20007ffe00c */
[----:B------:R-:W-:-:S03]  /*0dd0*/  UIADD3 UR4, UP0, UPT, UR4, 0x80, URZ ;  /* 0x0000008004047890 */ /* 0x000fc6000ff1e0ff */
[----:B------:R-:W-:Y:S01]  /*0de0*/  IADD3 R8, PT, PT, R8, R11, R10 ;  /* 0x0000000b08087210 */ /* 0x000fe20007ffe00a */
[----:B------:R-:W-:Y:S02]  /*0df0*/  UIADD3.X UR5, UPT, UPT, URZ, UR5, URZ, UP0, !UPT ;  /* 0x00000005ff057290 */ /* 0x000fe400087fe4ff */
[----:B------:R-:W-:Y:S01]  /*0e00*/  UISETP.NE.U32.AND UP0, UPT, UR4, 0x10000, UPT ;  /* 0x000100000400788c */ /* 0x000fe2000bf05070 */
[----:B------:R-:W-:-:S03]  /*0e10*/  IADD3 R6, PT, PT, R6, R9, R8 ;  /* 0x0000000906067210 */ /* 0x000fc60007ffe008 */
[----:B------:R-:W-:Y:S01]  /*0e20*/  UISETP.NE.AND.EX UP0, UPT, UR5, URZ, UPT, UP0 ;  /* 0x000000ff0500728c */ /* 0x000fe2000bf05300 */
[----:B--2---:R-:W-:-:S04]  /*0e30*/  IADD3 R4, PT, PT, R4, R7, R6 ;  /* 0x0000000704047210 */ /* 0x004fc80007ffe006 */
[----:B---3--:R-:W-:-:S04]  /*0e40*/  IADD3 R0, PT, PT, R0, R5, R4 ;  /* 0x0000000500007210 */ /* 0x008fc80007ffe004 */
[----:B----4-:R-:W-:-:S04]  /*0e50*/  IADD3 R0, PT, PT, R22, R25, R0 ;  /* 0x0000001916007210 */ /* 0x010fc80007ffe000 */
[----:B-----5:R-:W-:-:S04]  /*0e60*/  IADD3 R0, PT, PT, R23, R24, R0 ;  /* 0x0000001817007210 */ /* 0x020fc80007ffe000 */
[----:B------:R-:W-:Y:S01]  /*0e70*/  IADD3 R27, PT, PT, R27, R20, R0 ;  /* 0x000000141b1b7210 */ /* 0x000fe20007ffe000 */
[----:B------:R-:W-:Y:S06]  /*0e80*/  BRA.U UP0, `(.L_x_10) ;  /* 0xfffffffd001c7547 */ /* 0x000fec000b83ffff */
[----:B------:R-:W1:Y:S02]  /*0e90*/  LDC.64 R2, c[0x0][0x388] ;  /* 0x0000e200ff027b82 */ /* 0x000e640000000a00 */
[----:B-1----:R-:W-:Y:S01]  /*0ea0*/  STG.E desc[UR36][R2.64], R27 ;  /* 0x0000001b02007986 */ /* 0x002fe2000c101924 */
[----:B------:R-:W-:Y:S05]  /*0eb0*/  EXIT ;  /* 0x000000000000794d */ /* 0x000fea0003800000 */
.L_x_11:
[----:B------:R-:W-:-:S00]  /*0ec0*/  BRA `(.L_x_11) ;  /* 0xfffffffc00fc7947 */ /* 0x000fc0000383ffff */
[----:B------:R-:W-:-:S00]  /*0ed0*/  NOP ;  /* 0x0000000000007918 */ /* 0x000fc00000000000 */
        /* <DEDUP_REMOVED lines=10> */
.L_x_51:


//--------------------- .text._Z11multiplyBy2PiS_l --------------------------
	.section	.text._Z11multiplyBy2PiS_l,"ax",@progbits
	.align	128
        .global         _Z11multiplyBy2PiS_l
        .type           _Z11multiplyBy2PiS_l,@function
        .size           _Z11multiplyBy2PiS_l,(.L_x_52 - _Z11multiplyBy2PiS_l)
        .other          _Z11multiplyBy2PiS_l,@"STO_CUDA_ENTRY STV_DEFAULT"
_Z11multiplyBy2PiS_l:
.text._Z11multiplyBy2PiS_l:
[----:B------:R-:W-:Y:S01]  /*0000*/  LDC R1, c[0x0][0x37c] ;  /* 0x0000df00ff017b82 */ /* 0x000fe20000000800 */
[----:B------:R-:W0:Y:S07]  /*0010*/  S2R R0, SR_TID.X ;  /* 0x0000000000007919 */ /* 0x000e2e0000002100 */
[----:B------:R-:W0:Y:S01]  /*0020*/  S2UR UR4, SR_CTAID.X ;  /* 0x00000000000479c3 */ /* 0x000e220000002500 */
[----:B------:R-:W1:Y:S07]  /*0030*/  LDCU.64 UR6, c[0x0][0x390] ;  /* 0x00007200ff0677ac */ /* 0x000e6e0008000a00 */
[----:B------:R-:W0:Y:S02]  /*0040*/  LDC R3, c[0x0][0x360] ;  /* 0x0000d800ff037b82 */ /* 0x000e240000000800 */
[----:B0-----:R-:W-:-:S05]  /*0050*/  IMAD R0, R3, UR4, R0 ;  /* 0x0000000403007c24 */ /* 0x001fca000f8e0200 */
[----:B-1----:R-:W-:Y:S02]  /*0060*/  ISETP.GE.U32.AND P0, PT, R0, UR6, PT ;  /* 0x0000000600007c0c */ /* 0x002fe4000bf06070 */
[----:B------:R-:W-:-:S04]  /*0070*/  SHF.R.S32.HI R3, RZ, 0x1f, R0 ;  /* 0x0000001fff037819 */ /* 0x000fc80000011400 */
[----:B------:R-:W-:-:S13]  /*0080*/  ISETP.GE.AND.EX P0, PT, R3, UR7, PT, P0 ;  /* 0x0000000703007c0c */ /* 0x000fda000bf06300 */
[----:B------:R-:W-:Y:S05]  /*0090*/  @P0 EXIT ;  /* 0x000000000000094d */ /* 0x000fea0003800000 */
[----:B------:R-:W0:Y:S01]  /*00a0*/  LDCU.128 UR8, c[0x0][0x380] ;  /* 0x00007000ff0877ac */ /* 0x000e220008000c00 */
[C---:B------:R-:W-:Y:S01]  /*00b0*/  IMAD.SHL.U32 R4, R0.reuse, 0x4, RZ ;  /* 0x0000000400047824 */ /* 0x040fe200078e00ff */
[----:B------:R-:W-:Y:S01]  /*00c0*/  SHF.L.U64.HI R0, R0, 0x2, R3 ;  /* 0x0000000200007819 */ /* 0x000fe20000010203 */
[----:B------:R-:W1:Y:S03]  /*00d0*/  LDCU.64 UR4, c[0x0][0x358] ;  /* 0x00006b00ff0477ac */ /* 0x000e660008000a00 */
[----:B0-----:R-:W-:-:S04]  /*00e0*/  IADD3 R2, P0, PT, R4, UR8, RZ ;  /* 0x0000000804027c10 */ /* 0x001fc8000ff1e0ff */
[----:B------:R-:W-:-:S05]  /*00f0*/  IADD3.X R3, PT, PT, R0, UR9, RZ, P0, !PT ;  /* 0x0000000900037c10 */ /* 0x000fca00087fe4ff */
[----:B-1----:R-:W2:Y:S01]  /*0100*/  LDG.E R2, desc[UR4][R2.64] ;  /* 0x0000000402027981 */ /* 0x002ea2000c1e1900 */
[----:B------:R-:W-:-:S04]  /*0110*/  IADD3 R4, P0, PT, R4, UR10, RZ ;  /* 0x0000000a04047c10 */ /* 0x000fc8000ff1e0ff */
[----:B------:R-:W-:Y:S01]  /*0120*/  IADD3.X R5, PT, PT, R0, UR11, RZ, P0, !PT ;  /* 0x0000000b00057c10 */ /* 0x000fe200087fe4ff */
[----:B--2---:R-:W-:-:S05]  /*0130*/  IMAD.SHL.U32 R7, R2, 0x2, RZ ;  /* 0x0000000202077824 */ /* 0x004fca00078e00ff */
[----:B------:R-:W-:Y:S01]  /*0140*/  STG.E desc[UR4][R4.64], R7 ;  /* 0x0000000704007986 */ /* 0x000fe2000c101904 */
[----:B------:R-:W-:Y:S05]  /*0150*/  EXIT ;  /* 0x000000000000794d */ /* 0x000fea0003800000 */
.L_x_12:
        /* <DEDUP_REMOVED lines=10> */
.L_x_52:


//--------------------- .text._Z8blockXORPKcPcll  --------------------------
	.section	.text._Z8blockXORPKcPcll,"ax",@progbits
	.align	128
        .global         _Z8blockXORPKcPcll
        .type           _Z8blockXORPKcPcll,@function
        .size           _Z8blockXORPKcPcll,(.L_x_53 - _Z8blockXORPKcPcll)
        .other          _Z8blockXORPKcPcll,@"STO_CUDA_ENTRY STV_DEFAULT"
_Z8blockXORPKcPcll:
.text._Z8blockXORPKcPcll:
[----:B------:R-:W-:Y:S01]  /*0000*/  LDC R1, c[0x0][0x37c] ;  /* 0x0000df00ff017b82 */ /* 0x000fe20000000800 */
[----:B------:R-:W0:Y:S07]  /*0010*/  S2R R2, SR_TID.X ;  /* 0x0000000000027919 */ /* 0x000e2e0000002100 */
[----:B------:R-:W0:Y:S01]  /*0020*/  S2UR UR4, SR_CTAID.X ;  /* 0x00000000000479c3 */ /* 0x000e220000002500 */
[----:B------:R-:W1:Y:S01]  /*0030*/  LDCU.64 UR6, c[0x0][0x390] ;  /* 0x00007200ff0677ac */ /* 0x000e620008000a00 */
[----:B------:R-:W-:-:S06]  /*0040*/  IMAD.MOV.U32 R3, RZ, RZ, RZ ;  /* 0x000000ffff037224 */ /* 0x000fcc00078e00ff */
[----:B------:R-:W0:Y:S02]  /*0050*/  LDC R5, c[0x0][0x360] ;  /* 0x0000d800ff057b82 */ /* 0x000e240000000800 */
[----:B0-----:R-:W-:-:S04]  /*0060*/  IMAD.WIDE.U32 R2, R5, UR4, R2 ;  /* 0x0000000405027c25 */ /* 0x001fc8000f8e0002 */
[C---:B------:R-:W-:Y:S01]  /*0070*/  IMAD.SHL.U32 R6, R2.reuse, 0x8, RZ ;  /* 0x0000000802067824 */ /* 0x040fe200078e00ff */
[----:B------:R-:W-:-:S04]  /*0080*/  SHF.L.U64.HI R0, R2, 0x3, R3 ;  /* 0x0000000302007819 */ /* 0x000fc80000010203 */
[----:B-1----:R-:W-:-:S04]  /*0090*/  ISETP.GE.U32.AND P0, PT, R6, UR6, PT ;  /* 0x0000000606007c0c */ /* 0x002fc8000bf06070 */
[----:B------:R-:W-:-:S13]  /*00a0*/  ISETP.GE.AND.EX P0, PT, R0, UR7, PT, P0 ;  /* 0x0000000700007c0c */ /* 0x000fda000bf06300 */
[----:B------:R-:W-:Y:S05]  /*00b0*/  @P0 EXIT ;  /* 0x000000000000094d */ /* 0x000fea0003800000 */
[----:B------:R-:W0:Y:S01]  /*00c0*/  LDCU.128 UR8, c[0x0][0x380] ;  /* 0x00007000ff0877ac */ /* 0x000e220008000c00 */
[----:B------:R-:W1:Y:S01]  /*00d0*/  LDCU.64 UR4, c[0x0][0x358] ;  /* 0x00006b00ff0477ac */ /* 0x000e620008000a00 */
[----:B------:R-:W2:Y:S01]  /*00e0*/  LDCU.64 UR6, c[0x0][0x398] ;  /* 0x00007300ff0677ac */ /* 0x000ea20008000a00 */
[----:B0-----:R-:W-:-:S04]  /*00f0*/  IADD3 R2, P0, PT, R6, UR8, RZ ;  /* 0x0000000806027c10 */ /* 0x001fc8000ff1e0ff */
[----:B------:R-:W-:-:S06]  /*0100*/  IADD3.X R3, PT, PT, R0, UR9, RZ, P0, !PT ;  /* 0x0000000900037c10 */ /* 0x000fcc00087fe4ff */
[----:B-1----:R-:W2:Y:S01]  /*0110*/  LDG.E.64 R2, desc[UR4][R2.64] ;  /* 0x0000000402027981 */ /* 0x002ea2000c1e1b00 */
[----:B------:R-:W-:-:S04]  /*0120*/  IADD3 R6, P0, PT, R6, UR10, RZ ;  /* 0x0000000a06067c10 */ /* 0x000fc8000ff1e0ff */
[----:B------:R-:W-:Y:S02]  /*0130*/  IADD3.X R7, PT, PT, R0, UR11, RZ, P0, !PT ;  /* 0x0000000b00077c10 */ /* 0x000fe400087fe4ff */
[----:B--2---:R-:W-:Y:S02]  /*0140*/  LOP3.LUT R4, R2, UR6, RZ, 0x3c, !PT ;  /* 0x0000000602047c12 */ /* 0x004fe4000f8e3cff */
[----:B------:R-:W-:-:S05]  /*0150*/  LOP3.LUT R5, R3, UR7, RZ, 0x3c, !PT ;  /* 0x0000000703057c12 */ /* 0x000fca000f8e3cff */
[----:B------:R-:W-:Y:S01]  /*0160*/  STG.E.64 desc[UR4][R6.64], R4 ;  /* 0x0000000406007986 */ /* 0x000fe2000c101b04 */
[----:B------:R-:W-:Y:S05]  /*0170*/  EXIT ;  /* 0x000000000000794d */ /* 0x000fea0003800000 */
.L_x_13:
        /* <DEDUP_REMOVED lines=16> */
.L_x_53:


//--------------------- .text._Z19applyLinearFunctionPKsPslss --------------------------
	.section	.text._Z19applyLinearFunctionPKsPslss,"ax",@progbits
	.align	128
        .global         _Z19applyLinearFunctionPKsPslss
        .type           _Z19applyLinearFunctionPKsPslss,@function
        .size           _Z19applyLinearFunctionPKsPslss,(.L_x_54 - _Z19applyLinearFunctionPKsPslss)
        .other          _Z19applyLinearFunctionPKsPslss,@"STO_CUDA_ENTRY STV_DEFAULT"
_Z19applyLinearFunctionPKsPslss:
.text._Z19applyLinearFunctionPKsPslss:
[----:B------:R-:W-:Y:S01]  /*0000*/  LDC R1, c[0x0][0x37c] ;  /* 0x0000df00ff017b82 */ /* 0x000fe20000000800 */
[----:B------:R-:W0:Y:S07]  /*0010*/  S2R R2, SR_TID.X ;  /* 0x0000000000027919 */ /* 0x000e2e0000002100 */
[----:B------:R-:W0:Y:S01]  /*0020*/  S2UR UR4, SR_CTAID.X ;  /* 0x00000000000479c3 */ /* 0x000e220000002500 */
[----:B------:R-:W1:Y:S01]  /*0030*/  LDCU.64 UR6, c[0x0][0x390] ;  /* 0x00007200ff0677ac */ /* 0x000e620008000a00 */
[----:B------:R-:W-:-:S06]  /*0040*/  IMAD.MOV.U32 R3, RZ, RZ, RZ ;  /* 0x000000ffff037224 */ /* 0x000fcc00078e00ff */
[----:B------:R-:W0:Y:S02]  /*0050*/  LDC R5, c[0x0][0x360] ;  /* 0x0000d800ff057b82 */ /* 0x000e240000000800 */
[----:B0-----:R-:W-:-:S03]  /*0060*/  IMAD.WIDE.U32 R2, R5, UR4, R2 ;  /* 0x0000000405027c25 */ /* 0x001fc6000f8e0002 */
[----:B-1----:R-:W-:-:S04]  /*0070*/  ISETP.GE.U32.AND P0, PT, R2, UR6, PT ;  /* 0x0000000602007c0c */ /* 0x002fc8000bf06070 */
[----:B------:R-:W-:-:S13]  /*0080*/  ISETP.GE.AND.EX P0, PT, R3, UR7, PT, P0 ;  /* 0x0000000703007c0c */ /* 0x000fda000bf06300 */
[----:B------:R-:W-:Y:S05]  /*0090*/  @P0 EXIT ;  /* 0x000000000000094d */ /* 0x000fea0003800000 */
[----:B------:R-:W0:Y:S01]  /*00a0*/  LDCU.128 UR8, c[0x0][0x380] ;  /* 0x00007000ff0877ac */ /* 0x000e220008000c00 */
[C---:B------:R-:W-:Y:S01]  /*00b0*/  IMAD.SHL.U32 R4, R2.reuse, 0x2, RZ ;  /* 0x0000000202047824 */ /* 0x040fe200078e00ff */
[----:B------:R-:W-:Y:S01]  /*00c0*/  SHF.L.U64.HI R5, R2, 0x1, R3 ;  /* 0x0000000102057819 */ /* 0x000fe20000010203 */
[----:B------:R-:W1:Y:S01]  /*00d0*/  LDCU.64 UR6, c[0x0][0x358] ;  /* 0x00006b00ff0677ac */ /* 0x000e620008000a00 */
[----:B------:R-:W2:Y:S01]  /*00e0*/  LDC.U16 R0, c[0x0][0x39a] ;  /* 0x0000e680ff007b82 */ /* 0x000ea20000000400 */
[----:B------:R-:W3:Y:S01]  /*00f0*/  LDCU.U16 UR4, c[0x0][0x398] ;  /* 0x00007300ff0477ac */ /* 0x000ee20008000400 */
[----:B0-----:R-:W-:-:S04]  /*0100*/  IADD3 R2, P0, PT, R4, UR8, RZ ;  /* 0x0000000804027c10 */ /* 0x001fc8000ff1e0ff */
[----:B------:R-:W-:-:S05]  /*0110*/  IADD3.X R3, PT, PT, R5, UR9, RZ, P0, !PT ;  /* 0x0000000905037c10 */ /* 0x000fca00087fe4ff */
[----:B-1----:R-:W4:Y:S01]  /*0120*/  LDG.E.U16 R2, desc[UR6][R2.64] ;  /* 0x0000000602027981 */ /* 0x002f22000c1e1500 */
[----:B---3--:R-:W-:Y:S01]  /*0130*/  UPRMT UR4, UR4, 0x9910, URZ ;  /* 0x0000991004047896 */ /* 0x008fe200080000ff */
[----:B--2---:R-:W-:Y:S02]  /*0140*/  PRMT R0, R0, 0x9910, RZ ;  /* 0x0000991000007816 */ /* 0x004fe400000000ff */
[----:B------:R-:W-:-:S04]  /*0150*/  IADD3 R4, P0, PT, R4, UR10, RZ ;  /* 0x0000000a04047c10 */ /* 0x000fc8000ff1e0ff */
[----:B------:R-:W-:Y:S02]  /*0160*/  IADD3.X R5, PT, PT, R5, UR11, RZ, P0, !PT ;  /* 0x0000000b05057c10 */ /* 0x000fe400087fe4ff */
[----:B----4-:R-:W-:-:S05]  /*0170*/  PRMT R7, R2, 0x9910, RZ ;  /* 0x0000991002077816 */ /* 0x010fca00000000ff */
[----:B------:R-:W-:-:S05]  /*0180*/  IMAD R3, R0, R7, UR4 ;  /* 0x0000000400037e24 */ /* 0x000fca000f8e0207 */
[----:B------:R-:W-:Y:S01]  /*0190*/  STG.E.U16 desc[UR6][R4.64], R3 ;  /* 0x0000000304007986 */ /* 0x000fe2000c101506 */
[----:B------:R-:W-:Y:S05]  /*01a0*/  EXIT ;  /* 0x000000000000794d */ /* 0x000fea0003800000 */
.L_x_14:
        /* <DEDUP_REMOVED lines=13> */
.L_x_54:


//--------------------- .text._Z9plusMinusPKdPKfPdPfl --------------------------
	.section	.text._Z9plusMinusPKdPKfPdPfl,"ax",@progbits
	.align	128
        .global         _Z9plusMinusPKdPKfPdPfl
        .type           _Z9plusMinusPKdPKfPdPfl,@function
        .size           _Z9plusMinusPKdPKfPdPfl,(.L_x_55 - _Z9plusMinusPKdPKfPdPfl)
        .other          _Z9plusMinusPKdPKfPdPfl,@"STO_CUDA_ENTRY STV_DEFAULT"
_Z9plusMinusPKdPKfPdPfl:
.text._Z9plusMinusPKdPKfPdPfl:
        /* <DEDUP_REMOVED lines=12> */
[C---:B------:R-:W-:Y:S01]  /*00c0*/  SHF.L.U64.HI R15, R2.reuse, 0x2, R3 ;  /* 0x00000002020f7819 */ /* 0x040fe20000010203 */
[----:B------:R-:W1:Y:S01]  /*00d0*/  LDCU.64 UR4, c[0x0][0x358] ;  /* 0x00006b00ff0477ac */ /* 0x000e620008000a00 */
[----:B------:R-:W-:Y:S02]  /*00e0*/  IMAD.SHL.U32 R12, R2, 0x8, RZ ;  /* 0x00000008020c7824 */ /* 0x000fe400078e00ff */
[----:B0-----:R-:W-:-:S04]  /*00f0*/  IADD3 R6, P0, PT, R14, UR10, RZ ;  /* 0x0000000a0e067c10 */ /* 0x001fc8000ff1e0ff */
[----:B------:R-:W-:-:S05]  /*0100*/  IADD3.X R7, PT, PT, R15, UR11, RZ, P0, !PT ;  /* 0x0000000b0f077c10 */ /* 0x000fca00087fe4ff */
[----:B-1----:R-:W2:Y:S01]  /*0110*/  LDG.E R0, desc[UR4][R6.64] ;  /* 0x0000000406007981 */ /* 0x002ea2000c1e1900 */
[----:B------:R-:W-:Y:S02]  /*0120*/  SHF.L.U64.HI R10, R2, 0x3, R3 ;  /* 0x00000003020a7819 */ /* 0x000fe40000010203 */
[----:B------:R-:W-:-:S04]  /*0130*/  IADD3 R2, P0, PT, R12, UR8, RZ ;  /* 0x000000080c027c10 */ /* 0x000fc8000ff1e0ff */
[----:B------:R-:W-:Y:S01]  /*0140*/  IADD3.X R3, PT, PT, R10, UR9, RZ, P0, !PT ;  /* 0x000000090a037c10 */ /* 0x000fe200087fe4ff */
[----:B------:R-:W0:Y:S04]  /*0150*/  LDCU.128 UR8, c[0x0][0x390] ;  /* 0x00007200ff0877ac */ /* 0x000e280008000c00 */
[----:B------:R-:W3:Y:S01]  /*0160*/  LDG.E.64 R4, desc[UR4][R2.64] ;  /* 0x0000000402047981 */ /* 0x000ee2000c1e1b00 */
[----:B0-----:R-:W-:-:S04]  /*0170*/  IADD3 R12, P0, PT, R12, UR8, RZ ;  /* 0x000000080c0c7c10 */ /* 0x001fc8000ff1e0ff */
[----:B------:R-:W-:Y:S01]  /*0180*/  IADD3.X R13, PT, PT, R10, UR9, RZ, P0, !PT ;  /* 0x000000090a0d7c10 */ /* 0x000fe200087fe4ff */
[----:B--2---:R-:W3:Y:S02]  /*0190*/  F2F.F64.F32 R8, R0 ;  /* 0x0000000000087310 */ /* 0x004ee40000201800 */
[----:B---3--:R-:W-:-:S07]  /*01a0*/  DADD R4, R4, -R8 ;  /* 0x0000000004047229 */ /* 0x008fce0000000808 */
[----:B------:R-:W-:Y:S04]  /*01b0*/  STG.E.64 desc[UR4][R12.64], R4 ;  /* 0x000000040c007986 */ /* 0x000fe8000c101b04 */
[----:B------:R-:W2:Y:S04]  /*01c0*/  LDG.E R6, desc[UR4][R6.64] ;  /* 0x0000000406067981 */ /* 0x000ea8000c1e1900 */
[----:B------:R-:W3:Y:S01]  /*01d0*/  LDG.E.64 R8, desc[UR4][R2.64] ;  /* 0x0000000402087981 */ /* 0x000ee2000c1e1b00 */
[----:B--2---:R-:W3:Y:S02]  /*01e0*/  F2F.F64.F32 R10, R6 ;  /* 0x00000006000a7310 */ /* 0x004ee40000201800 */
[----:B---3--:R-:W-:Y:S01]  /*01f0*/  DADD R8, R8, R10 ;  /* 0x0000000008087229 */ /* 0x008fe2000000000a */
[----:B------:R-:W-:-:S04]  /*0200*/  IADD3 R10, P0, PT, R14, UR10, RZ ;  /* 0x0000000a0e0a7c10 */ /* 0x000fc8000ff1e0ff */
[----:B------:R-:W-:-:S05]  /*0210*/  IADD3.X R11, PT, PT, R15, UR11, RZ, P0, !PT ;  /* 0x0000000b0f0b7c10 */ /* 0x000fca00087fe4ff */
[----:B------:R-:W0:Y:S02]  /*0220*/  F2F.F32.F64 R9, R8 ;  /* 0x0000000800097310 */ /* 0x000e240000301000 */
[----:B0-----:R-:W-:Y:S01]  /*0230*/  STG.E desc[UR4][R10.64], R9 ;  /* 0x000000090a007986 */ /* 0x001fe2000c101904 */
[----:B------:R-:W-:Y:S05]  /*0240*/  EXIT ;  /* 0x000000000000794d */ /* 0x000fea0003800000 */
.L_x_15:
        /* <DEDUP_REMOVED lines=11> */
.L_x_55:


//--------------------- .text._Z12vectorLengthPKdS0_Pdl --------------------------
	.section	.text._Z12vectorLengthPKdS0_Pdl,"ax",@progbits
	.align	128
        .global         _Z12vectorLengthPKdS0_Pdl
        .type           _Z12vectorLengthPKdS0_Pdl,@function
        .size           _Z12vectorLengthPKdS0_Pdl,(.L_x_50 - _Z12vectorLengthPKdS0_Pdl)
        .other          _Z12vectorLengthPKdS0_Pdl,@"STO_CUDA_ENTRY STV_DEFAULT"
_Z12vectorLengthPKdS0_Pdl:
.text._Z12vectorLengthPKdS0_Pdl:
        /* <DEDUP_REMOVED lines=13> */
[----:B------:R-:W1:Y:S03]  /*00d0*/  LDCU.64 UR4, c[0x0][0x358] ;  /* 0x00006b00ff0477ac */ /* 0x000e660008000a00 */
[----:B0-----:R-:W-:-:S04]  /*00e0*/  IADD3 R14, P0, PT, R0, UR10, RZ ;  /* 0x0000000a000e7c10 */ /* 0x001fc8000ff1e0ff */
[----:B------:R-:W-:Y:S02]  /*00f0*/  IADD3.X R15, PT, PT, R2, UR11, RZ, P0, !PT ;  /* 0x0000000b020f7c10 */ /* 0x000fe400087fe4ff */
[----:B------:R-:W-:-:S03]  /*0100*/  IADD3 R12, P0, PT, R0, UR8, RZ ;  /* 0x00000008000c7c10 */ /* 0x000fc6000ff1e0ff */
[----:B-1----:R-:W2:Y:S01]  /*0110*/  LDG.E.64 R4, desc[UR4][R14.64] ;  /* 0x000000040e047981 */ /* 0x002ea2000c1e1b00 */
[----:B------:R-:W-:-:S05]  /*0120*/  IADD3.X R13, PT, PT, R2, UR9, RZ, P0, !PT ;  /* 0x00000009020d7c10 */ /* 0x000fca00087fe4ff */
[----:B------:R-:W3:Y:S01]  /*0130*/  LDG.E.64 R6, desc[UR4][R12.64] ;  /* 0x000000040c067981 */ /* 0x000ee2000c1e1b00 */
[----:B------:R-:W-:Y:S01]  /*0140*/  IMAD.MOV.U32 R10, RZ, RZ, 0x0 ;  /* 0x00000000ff0a7424 */ /* 0x000fe200078e00ff */
[----:B------:R-:W-:Y:S01]  /*0150*/  BSSY.RECONVERGENT B0, `(.L_x_16) ;  /* 0x0000016000007945 */ /* 0x000fe20003800200 */
[----:B------:R-:W-:Y:S01]  /*0160*/  IMAD.MOV.U32 R11, RZ, RZ, 0x3fd80000 ;  /* 0x3fd80000ff0b7424 */ /* 0x000fe200078e00ff */
[----:B--2---:R-:W-:-:S08]  /*0170*/  DMUL R4, R4, R4 ;  /* 0x0000000404047228 */ /* 0x004fd00000000000 */
[----:B---3--:R-:W-:-:S06]  /*0180*/  DFMA R6, R6, R6, R4 ;  /* 0x000000060606722b */ /* 0x008fcc0000000004 */
[----:B------:R-:W0:Y:S04]  /*0190*/  MUFU.RSQ64H R9, R7 ;  /* 0x0000000700097308 */ /* 0x000e280000001c00 */
[----:B------:R-:W-:-:S05]  /*01a0*/  VIADD R8, R7, 0xfcb00000 ;  /* 0xfcb0000007087836 */ /* 0x000fca0000000000 */
[----:B------:R-:W-:Y:S01]  /*01b0*/  ISETP.GE.U32.AND P0, PT, R8, 0x7ca00000, PT ;  /* 0x7ca000000800780c */ /* 0x000fe20003f06070 */
[----:B0-----:R-:W-:-:S08]  /*01c0*/  DMUL R4, R8, R8 ;  /* 0x0000000808047228 */ /* 0x001fd00000000000 */
[----:B------:R-:W-:-:S08]  /*01d0*/  DFMA R4, R6, -R4, 1 ;  /* 0x3ff000000604742b */ /* 0x000fd00000000804 */
[----:B------:R-:W-:Y:S02]  /*01e0*/  DFMA R10, R4, R10, 0.5 ;  /* 0x3fe00000040a742b */ /* 0x000fe4000000000a */
[----:B------:R-:W-:-:S08]  /*01f0*/  DMUL R4, R8, R4 ;  /* 0x0000000408047228 */ /* 0x000fd00000000000 */
[----:B------:R-:W-:-:S08]  /*0200*/  DFMA R10, R10, R4, R8 ;  /* 0x000000040a0a722b */ /* 0x000fd00000000008 */
[----:B------:R-:W-:Y:S02]  /*0210*/  DMUL R12, R6, R10 ;  /* 0x0000000a060c7228 */ /* 0x000fe40000000000 */
[----:B------:R-:W-:Y:S01]  /*0220*/  VIADD R17, R11, 0xfff00000 ;  /* 0xfff000000b117836 */ /* 0x000fe20000000000 */
[----:B------:R-:W-:-:S05]  /*0230*/  MOV R16, R10 ;  /* 0x0000000a00107202 */ /* 0x000fca0000000f00 */
[----:B------:R-:W-:-:S08]  /*0240*/  DFMA R14, R12, -R12, R6 ;  /* 0x8000000c0c0e722b */ /* 0x000fd00000000006 */
[----:B------:R-:W-:Y:S01]  /*0250*/  DFMA R4, R14, R16, R12 ;  /* 0x000000100e04722b */ /* 0x000fe2000000000c */
[----:B------:R-:W-:Y:S10]  /*0260*/  @!P0 BRA `(.L_x_17) ;  /* 0x0000000000108947 */ /* 0x000ff40003800000 */
[----:B------:R-:W-:-:S07]  /*0270*/  MOV R4, 0x290 ;  /* 0x0000029000047802 */ /* 0x000fce0000000f00 */
[----:B------:R-:W-:Y:S05]  /*0280*/  CALL.REL.NOINC `($__internal_0_$__cuda_sm20_dsqrt_rn_f64_mediumpath_v1) ;  /* 0x0000000000207944 */ /* 0x000fea0003c00000 */
[----:B------:R-:W-:Y:S02]  /*0290*/  IMAD.MOV.U32 R4, RZ, RZ, R8 ;  /* 0x000000ffff047224 */ /* 0x000fe400078e0008 */
[----:B------:R-:W-:-:S07]  /*02a0*/  IMAD.MOV.U32 R5, RZ, RZ, R9 ;  /* 0x000000ffff057224 */ /* 0x000fce00078e0009 */
.L_x_17:
[----:B------:R-:W-:Y:S05]  /*02b0*/  BSYNC.RECONVERGENT B0 ;  /* 0x0000000000007941 */ /* 0x000fea0003800200 */
.L_x_16:
[----:B------:R-:W0:Y:S02]  /*02c0*/  LDCU.64 UR6, c[0x0][0x390] ;  /* 0x00007200ff0677ac */ /* 0x000e240008000a00 */
[----:B0-----:R-:W-:-:S04]  /*02d0*/  IADD3 R6, P0, PT, R0, UR6, RZ ;  /* 0x0000000600067c10 */ /* 0x001fc8000ff1e0ff */
[----:B------:R-:W-:-:S05]  /*02e0*/  IADD3.X R7, PT, PT, R2, UR7, RZ, P0, !PT ;  /* 0x0000000702077c10 */ /* 0x000fca00087fe4ff */
[----:B------:R-:W-:Y:S01]  /*02f0*/  STG.E.64 desc[UR4][R6.64], R4 ;  /* 0x0000000406007986 */ /* 0x000fe2000c101b04 */
[----:B------:R-:W-:Y:S05]  /*0300*/  EXIT ;  /* 0x000000000000794d */ /* 0x000fea0003800000 */
        .weak           $__internal_0_$__cuda_sm20_dsqrt_rn_f64_mediumpath_v1
        .type           $__internal_0_$__cuda_sm20_dsqrt_rn_f64_mediumpath_v1,@function
        .size           $__internal_0_$__cuda_sm20_dsqrt_rn_f64_mediumpath_v1,(.L_x_50 - $__internal_0_$__cuda_sm20_dsqrt_rn_f64_mediumpath_v1)
$__internal_0_$__cuda_sm20_dsqrt_rn_f64_mediumpath_v1:
[----:B------:R-:W-:Y:S01]  /*0310*/  ISETP.GE.U32.AND P0, PT, R8, -0x3400000, PT ;  /* 0xfcc000000800780c */ /* 0x000fe20003f06070 */
[----:B------:R-:W-:Y:S01]  /*0320*/  BSSY.RECONVERGENT B1, `(.L_x_18) ;  /* 0x0000024000017945 */ /* 0x000fe20003800200 */
[----:B------:R-:W-:-:S11]  /*0330*/  IMAD.MOV.U32 R11, RZ, RZ, R17 ;  /* 0x000000ffff0b7224 */ /* 0x000fd600078e0011 */
[----:B------:R-:W-:Y:S05]  /*0340*/  @!P0 BRA `(.L_x_19) ;  /* 0x0000000000208947 */ /* 0x000fea0003800000 */
[----:B------:R-:W-:-:S10]  /*0350*/  DFMA.RM R10, R14, R10, R12 ;  /* 0x0000000a0e0a722b */ /* 0x000fd4000000400c */
[----:B------:R-:W-:-:S05]  /*0360*/  IADD3 R8, P0, PT, R10, 0x1, RZ ;  /* 0x000000010a087810 */ /* 0x000fca0007f1e0ff */
[----:B------:R-:W-:-:S06]  /*0370*/  IMAD.X R9, RZ, RZ, R11, P0 ;  /* 0x000000ffff097224 */ /* 0x000fcc00000e060b */
[----:B------:R-:W-:-:S08]  /*0380*/  DFMA.RP R6, -R10, R8, R6 ;  /* 0x000000080a06722b */ /* 0x000fd00000008106 */
[----:B------:R-:W-:-:S06]  /*0390*/  DSETP.GT.AND P0, PT, R6, RZ, PT ;  /* 0x000000ff0600722a */ /* 0x000fcc0003f04000 */
[----:B------:R-:W-:Y:S02]  /*03a0*/  FSEL R8, R8, R10, P0 ;  /* 0x0000000a08087208 */ /* 0x000fe40000000000 */
[----:B------:R-:W-:Y:S01]  /*03b0*/  FSEL R9, R9, R11, P0 ;  /* 0x0000000b09097208 */ /* 0x000fe20000000000 */
[----:B------:R-:W-:Y:S06]  /*03c0*/  BRA `(.L_x_20) ;  /* 0x0000000000647947 */ /* 0x000fec0003800000 */
.L_x_19:
[----:B------:R-:W-:-:S14]  /*03d0*/  DSETP.NE.AND P0, PT, R6, RZ, PT ;  /* 0x000000ff0600722a */ /* 0x000fdc0003f05000 */
[----:B------:R-:W-:Y:S05]  /*03e0*/  @!P0 BRA `(.L_x_21) ;  /* 0x0000000000588947 */ /* 0x000fea0003800000 */
[----:B------:R-:W-:-:S13]  /*03f0*/  ISETP.GE.AND P0, PT, R7, RZ, PT ;  /* 0x000000ff0700720c */ /* 0x000fda0003f06270 */
[----:B------:R-:W-:Y:S01]  /*0400*/  @!P0 MOV R8, 0x0 ;  /* 0x0000000000088802 */ /* 0x000fe20000000f00 */
[----:B------:R-:W-:Y:S01]  /*0410*/  @!P0 IMAD.MOV.U32 R9, RZ, RZ, -0x80000 ;  /* 0xfff80000ff098424 */ /* 0x000fe200078e00ff */
[----:B------:R-:W-:Y:S06]  /*0420*/  @!P0 BRA `(.L_x_20) ;  /* 0x00000000004c8947 */ /* 0x000fec0003800000 */
[----:B------:R-:W-:-:S13]  /*0430*/  ISETP.GT.AND P0, PT, R7, 0x7fefffff, PT ;  /* 0x7fefffff0700780c */ /* 0x000fda0003f04270 */
[----:B------:R-:W-:Y:S05]  /*0440*/  @P0 BRA `(.L_x_21) ;  /* 0x0000000000400947 */ /* 0x000fea0003800000 */
[----:B------:R-:W-:Y:S01]  /*0450*/  DMUL R6, R6, 8.11296384146066816958e+31 ;  /* 0x4690000006067828 */ /* 0x000fe20000000000 */
[----:B------:R-:W-:Y:S02]  /*0460*/  IMAD.MOV.U32 R8, RZ, RZ, RZ ;  /* 0x000000ffff087224 */ /* 0x000fe400078e00ff */
[----:B------:R-:W-:Y:S02]  /*0470*/  IMAD.MOV.U32 R12, RZ, RZ, 0x0 ;  /* 0x00000000ff0c7424 */ /* 0x000fe400078e00ff */
[----:B------:R-:W-:Y:S01]  /*0480*/  IMAD.MOV.U32 R13, RZ, RZ, 0x3fd80000 ;  /* 0x3fd80000ff0d7424 */ /* 0x000fe200078e00ff */
[----:B------:R-:W0:Y:S02]  /*0490*/  MUFU.RSQ64H R9, R7 ;  /* 0x0000000700097308 */ /* 0x000e240000001c00 */
[----:B0-----:R-:W-:-:S08]  /*04a0*/  DMUL R10, R8, R8 ;  /* 0x00000008080a7228 */ /* 0x001fd00000000000 */
[----:B------:R-:W-:-:S08]  /*04b0*/  DFMA R10, R6, -R10, 1 ;  /* 0x3ff00000060a742b */ /* 0x000fd0000000080a */
[----:B------:R-:W-:Y:S02]  /*04c0*/  DFMA R12, R10, R12, 0.5 ;  /* 0x3fe000000a0c742b */ /* 0x000fe4000000000c */
[----:B------:R-:W-:-:S08]  /*04d0*/  DMUL R10, R8, R10 ;  /* 0x0000000a080a7228 */ /* 0x000fd00000000000 */
[----:B------:R-:W-:-:S08]  /*04e0*/  DFMA R10, R12, R10, R8 ;  /* 0x0000000a0c0a722b */ /* 0x000fd00000000008 */
[----:B------:R-:W-:Y:S02]  /*04f0*/  DMUL R8, R6, R10 ;  /* 0x0000000a06087228 */ /* 0x000fe40000000000 */
[----:B------:R-:W-:-:S06]  /*0500*/  IADD3 R11, PT, PT, R11, -0x100000, RZ ;  /* 0xfff000000b0b7810 */ /* 0x000fcc0007ffe0ff */
[----:B------:R-:W-:-:S08]  /*0510*/  DFMA R12, R8, -R8, R6 ;  /* 0x80000008080c722b */ /* 0x000fd00000000006 */
[----:B------:R-:W-:-:S10]  /*0520*/  DFMA R8, R10, R12, R8 ;  /* 0x0000000c0a08722b */ /* 0x000fd40000000008 */
[----:B------:R-:W-:Y:S01]  /*0530*/  VIADD R9, R9, 0xfcb00000 ;  /* 0xfcb0000009097836 */ /* 0x000fe20000000000 */
[----:B------:R-:W-:Y:S06]  /*0540*/  BRA `(.L_x_20) ;  /* 0x0000000000047947 */ /* 0x000fec0003800000 */
.L_x_21:
[----:B------:R-:W-:-:S11]  /*0550*/  DADD R8, R6, R6 ;  /* 0x0000000006087229 */ /* 0x000fd60000000006 */
.L_x_20:
[----:B------:R-:W-:Y:S05]  /*0560*/  BSYNC.RECONVERGENT B1 ;  /* 0x0000000000017941 */ /* 0x000fea0003800200 */
.L_x_18:
[----:B------:R-:W-:-:S04]  /*0570*/  IMAD.MOV.U32 R5, RZ, RZ, 0x0 ;  /* 0x00000000ff057424 */ /* 0x000fc800078e00ff */
[----:B------:R-:W-:Y:S05]  /*0580*/  RET.REL.NODEC R4 `(_Z12vectorLengthPKdS0_Pdl) ;  /* 0xfffffff8049c7950 */ /* 0x000fea0003c3ffff */
.L_x_22:
        /* <DEDUP_REMOVED lines=15> */
.L_x_50:


//--------------------- .text._Z20IntDataPointIdentityPKlPKiPKcPlPiPcl --------------------------
	.section	.text._Z20IntDataPointIdentityPKlPKiPKcPlPiPcl,"ax",@progbits
	.align	128
        .global         _Z20IntDataPointIdentityPKlPKiPKcPlPiPcl
        .type           _Z20IntDataPointIdentityPKlPKiPKcPlPiPcl,@function
        .size           _Z20IntDataPointIdentityPKlPKiPKcPlPiPcl,(.L_x_57 - _Z20IntDataPointIdentityPKlPKiPKcPlPiPcl)
        .other          _Z20IntDataPointIdentityPKlPKiPKcPlPiPcl,@"STO_CUDA_ENTRY STV_DEFAULT"
_Z20IntDataPointIdentityPKlPKiPKcPlPiPcl:
.text._Z20IntDataPointIdentityPKlPKiPKcPlPiPcl:
        /* <DEDUP_REMOVED lines=10> */
[----:B------:R-:W0:Y:S01]  /*00a0*/  LDCU.64 UR6, c[0x0][0x380] ;  /* 0x00007000ff0677ac */ /* 0x000e220008000a00 */
[C---:B------:R-:W-:Y:S01]  /*00b0*/  IMAD.SHL.U32 R0, R6.reuse, 0x8, RZ ;  /* 0x0000000806007824 */ /* 0x040fe200078e00ff */
[----:B------:R-:W-:Y:S01]  /*00c0*/  SHF.L.U64.HI R20, R6, 0x3, R7 ;  /* 0x0000000306147819 */ /* 0x000fe20000010207 */
[----:B------:R-:W1:Y:S03]  /*00d0*/  LDCU.64 UR4, c[0x0][0x358] ;  /* 0x00006b00ff0477ac */ /* 0x000e660008000a00 */
[----:B0-----:R-:W-:-:S04]  /*00e0*/  IADD3 R4, P0, PT, R0, UR6, RZ ;  /* 0x0000000600047c10 */ /* 0x001fc8000ff1e0ff */
[----:B------:R-:W-:Y:S01]  /*00f0*/  IADD3.X R5, PT, PT, R20, UR7, RZ, P0, !PT ;  /* 0x0000000714057c10 */ /* 0x000fe200087fe4ff */
[----:B------:R-:W0:Y:S05]  /*0100*/  LDCU.64 UR6, c[0x0][0x390] ;  /* 0x00007200ff0677ac */ /* 0x000e2a0008000a00 */
[----:B-1----:R-:W0:Y:S02]  /*0110*/  LDG.E.64 R4, desc[UR4][R4.64] ;  /* 0x0000000404047981 */ /* 0x002e24000c1e1b00 */
[----:B0-----:R-:W-:-:S04]  /*0120*/  IADD3 R10, P0, PT, R4, UR6, RZ ;  /* 0x00000006040a7c10 */ /* 0x001fc8000ff1e0ff */
[----:B------:R-:W-:-:S05]  /*0130*/  IADD3.X R11, PT, PT, R5, UR7, RZ, P0, !PT ;  /* 0x00000007050b7c10 */ /* 0x000fca00087fe4ff */
[----:B------:R-:W2:Y:S04]  /*0140*/  LDG.E.64 R2, desc[UR4][R10.64+0x8] ;  /* 0x000008040a027981 */ /* 0x000ea8000c1e1b00 */
[----:B------:R0:W5:Y:S01]  /*0150*/  LDG.E.64 R8, desc[UR4][R10.64] ;  /* 0x000000040a087981 */ /* 0x000162000c1e1b00 */
[----:B------:R-:W-:Y:S01]  /*0160*/  BSSY.RECONVERGENT B2, `(.L_x_23) ;  /* 0x00000a4000027945 */ /* 0x000fe20003800200 */
[----:B--2---:R-:W-:-:S04]  /*0170*/  ISETP.GE.U32.AND P0, PT, R2, 0x1, PT ;  /* 0x000000010200780c */ /* 0x004fc80003f06070 */
[----:B------:R-:W-:-:S13]  /*0180*/  ISETP.GE.AND.EX P0, PT, R3, RZ, PT, P0 ;  /* 0x000000ff0300720c */ /* 0x000fda0003f06300 */
[----:B0-----:R-:W-:Y:S05]  /*0190*/  @!P0 BRA `(.L_x_24) ;  /* 0x0000000800808947 */ /* 0x001fea0003800000 */
[C---:B------:R-:W-:Y:S01]  /*01a0*/  ISETP.GE.U32.AND P0, PT, R2.reuse, 0x4, PT ;  /* 0x000000040200780c */ /* 0x040fe20003f06070 */
[----:B------:R-:W-:Y:S01]  /*01b0*/  BSSY.RECONVERGENT B1, `(.L_x_25) ;  /* 0x0000083000017945 */ /* 0x000fe20003800200 */
[----:B------:R-:W-:Y:S01]  /*01c0*/  LOP3.LUT R14, R2, 0x3, RZ, 0xc0, !PT ;  /* 0x00000003020e7812 */ /* 0x000fe200078ec0ff */
[----:B------:R-:W-:Y:S01]  /*01d0*/  IMAD.MOV.U32 R15, RZ, RZ, RZ ;  /* 0x000000ffff0f7224 */ /* 0x000fe200078e00ff */
[----:B------:R-:W-:Y:S02]  /*01e0*/  ISETP.GE.U32.AND.EX P0, PT, R3, RZ, PT, P0 ;  /* 0x000000ff0300720c */ /* 0x000fe40003f06100 */
[----:B------:R-:W-:-:S11]  /*01f0*/  CS2R R16, SRZ ;  /* 0x0000000000107805 */ /* 0x000fd6000001ff00 */
[----:B------:R-:W-:Y:S05]  /*0200*/  @!P0 BRA `(.L_x_26) ;  /* 0x0000000400f48947 */ /* 0x000fea0003800000 */
[----:B------:R-:W0:Y:S01]  /*0210*/  LDCU.64 UR8, c[0x0][0x3a8] ;  /* 0x00007500ff0877ac */ /* 0x000e220008000a00 */
[----:B------:R-:W-:Y:S01]  /*0220*/  LOP3.LUT R17, R2, 0xfffffffc, RZ, 0xc0, !PT ;  /* 0xfffffffc02117812 */ /* 0x000fe200078ec0ff */
[----:B------:R-:W-:Y:S01]  /*0230*/  BSSY.RELIABLE B0, `(.L_x_27) ;  /* 0x0000065000007945 */ /* 0x000fe20003800100 */
[----:B------:R-:W-:Y:S02]  /*0240*/  LOP3.LUT R16, R3, 0x7fffffff, RZ, 0xc0, !PT ;  /* 0x7fffffff03107812 */ /* 0x000fe400078ec0ff */
[----:B------:R-:W-:Y:S01]  /*0250*/  ISETP.GT.U32.AND P0, PT, R17, RZ, PT ;  /* 0x000000ff1100720c */ /* 0x000fe20003f04070 */
[----:B------:R-:W-:Y:S01]  /*0260*/  IMAD.MOV.U32 R19, RZ, RZ, R17 ;  /* 0x000000ffff137224 */ /* 0x000fe200078e0011 */
[----:B------:R-:W-:Y:S01]  /*0270*/  IADD3 R10, P2, PT, R4, 0x8c, RZ ;  /* 0x0000008c040a7810 */ /* 0x000fe20007f5e0ff */
[----:B------:R-:W-:Y:S01]  /*0280*/  IMAD.MOV.U32 R18, RZ, RZ, R16 ;  /* 0x000000ffff127224 */ /* 0x000fe200078e0010 */
[----:B------:R-:W-:Y:S02]  /*0290*/  ISETP.GT.AND.EX P0, PT, R16, RZ, PT, P0 ;  /* 0x000000ff1000720c */ /* 0x000fe40003f04300 */
[----:B------:R-:W-:Y:S01]  /*02a0*/  IADD3 R12, P1, PT, R10, UR6, RZ ;  /* 0x000000060a0c7c10 */ /* 0x000fe2000ff3e0ff */
[----:B------:R-:W-:-:S05]  /*02b0*/  IMAD.X R11, RZ, RZ, R5, P2 ;  /* 0x000000ffff0b7224 */ /* 0x000fca00010e0605 */
[----:B------:R-:W-:Y:S02]  /*02c0*/  IADD3.X R13, PT, PT, R11, UR7, RZ, P1, !PT ;  /* 0x000000070b0d7c10 */ /* 0x000fe40008ffe4ff */
[----:B0-----:R-:W-:-:S04]  /*02d0*/  IADD3 R10, P2, PT, R10, UR8, RZ ;  /* 0x000000080a0a7c10 */ /* 0x001fc8000ff5e0ff */
[----:B------:R-:W-:Y:S01]  /*02e0*/  IADD3.X R11, PT, PT, R11, UR9, RZ, P2, !PT ;  /* 0x000000090b0b7c10 */ /* 0x000fe200097fe4ff */
[----:B------:R-:W-:Y:S08]  /*02f0*/  @!P0 BRA `(.L_x_28) ;  /* 0x0000000400608947 */ /* 0x000ff00003800000 */
[----:B------:R-:W-:Y:S01]  /*0300*/  ISETP.GT.U32.AND P1, PT, R19, 0xc, PT ;  /* 0x0000000c1300780c */ /* 0x000fe20003f24070 */
[----:B------:R-:W-:Y:S01]  /*0310*/  BSSY.RECONVERGENT B3, `(.L_x_29) ;  /* 0x0000032000037945 */ /* 0x000fe20003800200 */
[----:B------:R-:W-:Y:S02]  /*0320*/  PLOP3.LUT P0, PT, PT, PT, PT, 0x80, 0x8 ;  /* 0x000000000008781c */ /* 0x000fe40003f0f070 */
[----:B------:R-:W-:-:S13]  /*0330*/  ISETP.GT.AND.EX P1, PT, R18, RZ, PT, P1 ;  /* 0x000000ff1200720c */ /* 0x000fda0003f24310 */
[----:B------:R-:W-:Y:S05]  /*0340*/  @!P1 BRA `(.L_x_30) ;  /* 0x0000000000b89947 */ /* 0x000fea0003800000 */
[----:B------:R-:W-:-:S13]  /*0350*/  PLOP3.LUT P0, PT, PT, PT, PT, 0x8, 0x80 ;  /* 0x000000000080781c */ /* 0x000fda0003f0e170 */
.L_x_31:
[----:B------:R-:W2:Y:S04]  /*0360*/  LDG.E R21, desc[UR4][R12.64+-0xc] ;  /* 0xfffff4040c157981 */ /* 0x000ea8000c1e1900 */
[----:B--2---:R0:W-:Y:S04]  /*0370*/  STG.E desc[UR4][R10.64+-0xc], R21 ;  /* 0xfffff4150a007986 */ /* 0x0041e8000c101904 */
[----:B------:R-:W2:Y:S04]  /*0380*/  LDG.E R23, desc[UR4][R12.64+-0x8] ;  /* 0xfffff8040c177981 */ /* 0x000ea8000c1e1900 */
[----:B--2---:R1:W-:Y:S04]  /*0390*/  STG.E desc[UR4][R10.64+-0x8], R23 ;  /* 0xfffff8170a007986 */ /* 0x0043e8000c101904 */
[----:B------:R-:W2:Y:S04]  /*03a0*/  LDG.E R25, desc[UR4][R12.64+-0x4] ;  /* 0xfffffc040c197981 */ /* 0x000ea8000c1e1900 */
[----:B--2---:R2:W-:Y:S04]  /*03b0*/  STG.E desc[UR4][R10.64+-0x4], R25 ;  /* 0xfffffc190a007986 */ /* 0x0045e8000c101904 */
[----:B------:R-:W3:Y:S04]  /*03c0*/  LDG.E R27, desc[UR4][R12.64] ;  /* 0x000000040c1b7981 */ /* 0x000ee8000c1e1900 */
[----:B---3--:R3:W-:Y:S04]  /*03d0*/  STG.E desc[UR4][R10.64], R27 ;  /* 0x0000001b0a007986 */ /* 0x0087e8000c101904 */
[----:B------:R-:W4:Y:S04]  /*03e0*/  LDG.E R29, desc[UR4][R12.64+0x4] ;  /* 0x000004040c1d7981 */ /* 0x000f28000c1e1900 */
[----:B----4-:R4:W-:Y:S04]  /*03f0*/  STG.E desc[UR4][R10.64+0x4], R29 ;  /* 0x0000041d0a007986 */ /* 0x0109e8000c101904 */
[----:B------:R-:W2:Y:S04]  /*0400*/  LDG.E R22, desc[UR4][R12.64+0x8] ;  /* 0x000008040c167981 */ /* 0x000ea8000c1e1900 */
[----:B--2---:R2:W-:Y:S04]  /*0410*/  STG.E desc[UR4][R10.64+0x8], R22 ;  /* 0x000008160a007986 */ /* 0x0045e8000c101904 */
[----:B0-----:R-:W3:Y:S04]  /*0420*/  LDG.E R21, desc[UR4][R12.64+0xc] ;  /* 0x00000c040c157981 */ /* 0x001ee8000c1e1900 */
[----:B---3--:R0:W-:Y:S04]  /*0430*/  STG.E desc[UR4][R10.64+0xc], R21 ;  /* 0x00000c150a007986 */ /* 0x0081e8000c101904 */
[----:B-1----:R-:W3:Y:S04]  /*0440*/  LDG.E R23, desc[UR4][R12.64+0x10] ;  /* 0x000010040c177981 */ /* 0x002ee8000c1e1900 */
[----:B---3--:R1:W-:Y:S04]  /*0450*/  STG.E desc[UR4][R10.64+0x10], R23 ;  /* 0x000010170a007986 */ /* 0x0083e8000c101904 */
[----:B------:R-:W3:Y:S04]  /*0460*/  LDG.E R25, desc[UR4][R12.64+0x14] ;  /* 0x000014040c197981 */ /* 0x000ee8000c1e1900 */
[----:B---3--:R3:W-:Y:S04]  /*0470*/  STG.E desc[UR4][R10.64+0x14], R25 ;  /* 0x000014190a007986 */ /* 0x0087e8000c101904 */
[----:B------:R-:W4:Y:S04]  /*0480*/  LDG.E R27, desc[UR4][R12.64+0x18] ;  /* 0x000018040c1b7981 */ /* 0x000f28000c1e1900 */
[----:B----4-:R4:W-:Y:S04]  /*0490*/  STG.E desc[UR4][R10.64+0x18], R27 ;  /* 0x0000181b0a007986 */ /* 0x0109e8000c101904 */
[----:B------:R-:W2:Y:S04]  /*04a0*/  LDG.E R29, desc[UR4][R12.64+0x1c] ;  /* 0x00001c040c1d7981 */ /* 0x000ea8000c1e1900 */
[----:B--2---:R-:W-:Y:S04]  /*04b0*/  STG.E desc[UR4][R10.64+0x1c], R29 ;  /* 0x00001c1d0a007986 */ /* 0x004fe8000c101904 */
[----:B------:R-:W2:Y:S04]  /*04c0*/  LDG.E R22, desc[UR4][R12.64+0x20] ;  /* 0x000020040c167981 */ /* 0x000ea8000c1e1900 */
[----:B--2---:R-:W-:Y:S04]  /*04d0*/  STG.E desc[UR4][R10.64+0x20], R22 ;  /* 0x000020160a007986 */ /* 0x004fe8000c101904 */
[----:B0-----:R-:W2:Y:S04]  /*04e0*/  LDG.E R21, desc[UR4][R12.64+0x24] ;  /* 0x000024040c157981 */ /* 0x001ea8000c1e1900 */
[----:B--2---:R0:W-:Y:S04]  /*04f0*/  STG.E desc[UR4][R10.64+0x24], R21 ;  /* 0x000024150a007986 */ /* 0x0041e8000c101904 */
[----:B-1----:R-:W2:Y:S04]  /*0500*/  LDG.E R23, desc[UR4][R12.64+0x28] ;  /* 0x000028040c177981 */ /* 0x002ea8000c1e1900 */
[----:B--2---:R1:W-:Y:S04]  /*0510*/  STG.E desc[UR4][R10.64+0x28], R23 ;  /* 0x000028170a007986 */ /* 0x0043e8000c101904 */
[----:B---3--:R-:W2:Y:S01]  /*0520*/  LDG.E R25, desc[UR4][R12.64+0x2c] ;  /* 0x00002c040c197981 */ /* 0x008ea2000c1e1900 */
[----:B------:R-:W-:-:S04]  /*0530*/  IADD3 R19, P1, PT, R19, -0x10, RZ ;  /* 0xfffffff013137810 */ /* 0x000fc80007f3e0ff */
[----:B------:R-:W-:Y:S02]  /*0540*/  IADD3.X R18, PT, PT, R18, -0x1, RZ, P1, !PT ;  /* 0xffffffff12127810 */ /* 0x000fe40000ffe4ff */
[----:B------:R-:W-:-:S04]  /*0550*/  ISETP.GT.U32.AND P1, PT, R19, 0xc, PT ;  /* 0x0000000c1300780c */ /* 0x000fc80003f24070 */
[----:B------:R-:W-:Y:S01]  /*0560*/  ISETP.GT.AND.EX P1, PT, R18, RZ, PT, P1 ;  /* 0x000000ff1200720c */ /* 0x000fe20003f24310 */
[----:B--2---:R-:W-:Y:S04]  /*0570*/  STG.E desc[UR4][R10.64+0x2c], R25 ;  /* 0x00002c190a007986 */ /* 0x004fe8000c101904 */
[----:B----4-:R2:W3:Y:S01]  /*0580*/  LDG.E R27, desc[UR4][R12.64+0x30] ;  /* 0x000030040c1b7981 */ /* 0x0104e2000c1e1900 */
[----:B------:R-:W-:Y:S02]  /*0590*/  IADD3 R24, P2, PT, R12, 0x40, RZ ;  /* 0x000000400c187810 */ /* 0x000fe40007f5e0ff */
[----:B0-----:R-:W-:-:S03]  /*05a0*/  IADD3 R21, P3, PT, R10, 0x40, RZ ;  /* 0x000000400a157810 */ /* 0x001fc60007f7e0ff */
[----:B-1----:R-:W-:Y:S02]  /*05b0*/  IMAD.X R23, RZ, RZ, R13, P2 ;  /* 0x000000ffff177224 */ /* 0x002fe400010e060d */
[----:B------:R-:W-:Y:S02]  /*05c0*/  IMAD.X R22, RZ, RZ, R11, P3 ;  /* 0x000000ffff167224 */ /* 0x000fe400018e060b */
[----:B--2---:R-:W-:Y:S02]  /*05d0*/  IMAD.MOV.U32 R12, RZ, RZ, R24 ;  /* 0x000000ffff0c7224 */ /* 0x004fe400078e0018 */
[----:B------:R-:W-:Y:S01]  /*05e0*/  IMAD.MOV.U32 R13, RZ, RZ, R23 ;  /* 0x000000ffff0d7224 */ /* 0x000fe200078e0017 */
[----:B---3--:R0:W-:Y:S02]  /*05f0*/  STG.E desc[UR4][R10.64+0x30], R27 ;  /* 0x0000301b0a007986 */ /* 0x0081e4000c101904 */
[----:B0-----:R-:W-:Y:S02]  /*0600*/  IMAD.MOV.U32 R10, RZ, RZ, R21 ;  /* 0x000000ffff0a7224 */ /* 0x001fe400078e0015 */
[----:B------:R-:W-:Y:S01]  /*0610*/  IMAD.MOV.U32 R11, RZ, RZ, R22 ;  /* 0x000000ffff0b7224 */ /* 0x000fe200078e0016 */
[----:B------:R-:W-:Y:S06]  /*0620*/  @P1 BRA `(.L_x_31) ;  /* 0xfffffffc004c1947 */ /* 0x000fec000383ffff */
.L_x_30:
[----:B------:R-:W-:Y:S05]  /*0630*/  BSYNC.RECONVERGENT B3 ;  /* 0x0000000000037941 */ /* 0x000fea0003800200 */
.L_x_29:
[----:B------:R-:W-:Y:S01]  /*0640*/  ISETP.GT.U32.AND P1, PT, R19, 0x4, PT ;  /* 0x000000041300780c */ /* 0x000fe20003f24070 */
[----:B------:R-:W-:Y:S03]  /*0650*/  BSSY.RECONVERGENT B3, `(.L_x_32) ;  /* 0x000001e000037945 */ /* 0x000fe60003800200 */
[----:B------:R-:W-:-:S13]  /*0660*/  ISETP.GT.AND.EX P1, PT, R18, RZ, PT, P1 ;  /* 0x000000ff1200720c */ /* 0x000fda0003f24310 */
[----:B------:R-:W-:Y:S05]  /*0670*/  @!P1 BRA `(.L_x_33) ;  /* 0x00000000006c9947 */ /* 0x000fea0003800000 */
[----:B------:R-:W2:Y:S04]  /*0680*/  LDG.E R21, desc[UR4][R12.64+-0xc] ;  /* 0xfffff4040c157981 */ /* 0x000ea8000c1e1900 */
[----:B--2---:R0:W-:Y:S04]  /*0690*/  STG.E desc[UR4][R10.64+-0xc], R21 ;  /* 0xfffff4150a007986 */ /* 0x0041e8000c101904 */
[----:B------:R-:W2:Y:S04]  /*06a0*/  LDG.E R23, desc[UR4][R12.64+-0x8] ;  /* 0xfffff8040c177981 */ /* 0x000ea8000c1e1900 */
[----:B--2---:R1:W-:Y:S04]  /*06b0*/  STG.E desc[UR4][R10.64+-0x8], R23 ;  /* 0xfffff8170a007986 */ /* 0x0043e8000c101904 */
[----:B------:R-:W2:Y:S04]  /*06c0*/  LDG.E R25, desc[UR4][R12.64+-0x4] ;  /* 0xfffffc040c197981 */ /* 0x000ea8000c1e1900 */
[----:B--2---:R-:W-:Y:S04]  /*06d0*/  STG.E desc[UR4][R10.64+-0x4], R25 ;  /* 0xfffffc190a007986 */ /* 0x004fe8000c101904 */
[----:B------:R-:W2:Y:S04]  /*06e0*/  LDG.E R27, desc[UR4][R12.64] ;  /* 0x000000040c1b7981 */ /* 0x000ea8000c1e1900 */
[----:B--2---:R2:W-:Y:S04]  /*06f0*/  STG.E desc[UR4][R10.64], R27 ;  /* 0x0000001b0a007986 */ /* 0x0045e8000c101904 */
[----:B------:R-:W3:Y:S04]  /*0700*/  LDG.E R29, desc[UR4][R12.64+0x4] ;  /* 0x000004040c1d7981 */ /* 0x000ee8000c1e1900 */
[----:B---3--:R-:W-:Y:S04]  /*0710*/  STG.E desc[UR4][R10.64+0x4], R29 ;  /* 0x0000041d0a007986 */ /* 0x008fe8000c101904 */
[----:B------:R-:W3:Y:S04]  /*0720*/  LDG.E R22, desc[UR4][R12.64+0x8] ;  /* 0x000008040c167981 */ /* 0x000ee8000c1e1900 */
[----:B---3--:R-:W-:Y:S04]  /*0730*/  STG.E desc[UR4][R10.64+0x8], R22 ;  /* 0x000008160a007986 */ /* 0x008fe8000c101904 */
[----:B0-----:R-:W3:Y:S01]  /*0740*/  LDG.E R21, desc[UR4][R12.64+0xc] ;  /* 0x00000c040c157981 */ /* 0x001ee2000c1e1900 */
[----:B------:R-:W-:-:S02]  /*0750*/  IADD3 R26, P2, PT, R12, 0x20, RZ ;  /* 0x000000200c1a7810 */ /* 0x000fc40007f5e0ff */
[----:B------:R-:W-:Y:S01]  /*0760*/  IADD3 R24, P3, PT, R10, 0x20, RZ ;  /* 0x000000200a187810 */ /* 0x000fe20007f7e0ff */
[----:B---3--:R-:W-:Y:S04]  /*0770*/  STG.E desc[UR4][R10.64+0xc], R21 ;  /* 0x00000c150a007986 */ /* 0x008fe8000c101904 */
[----:B-1----:R0:W3:Y:S01]  /*0780*/  LDG.E R23, desc[UR4][R12.64+0x10] ;  /* 0x000010040c177981 */ /* 0x0020e2000c1e1900 */
[----:B------:R-:W-:Y:S01]  /*0790*/  IADD3 R19, P1, PT, R19, -0x8, RZ ;  /* 0xfffffff813137810 */ /* 0x000fe20007f3e0ff */
[----:B--2---:R-:W-:Y:S01]  /*07a0*/  IMAD.X R27, RZ, RZ, R13, P2 ;  /* 0x000000ffff1b7224 */ /* 0x004fe200010e060d */
[----:B------:R-:W-:Y:S01]  /*07b0*/  PLOP3.LUT P0, PT, PT, PT, PT, 0x8, 0x80 ;  /* 0x000000000080781c */ /* 0x000fe20003f0e170 */
[----:B------:R-:W-:Y:S01]  /*07c0*/  IMAD.X R25, RZ, RZ, R11, P3 ;  /* 0x000000ffff197224 */ /* 0x000fe200018e060b */
[----:B------:R-:W-:Y:S01]  /*07d0*/  IADD3.X R18, PT, PT, R18, -0x1, RZ, P1, !PT ;  /* 0xffffffff12127810 */ /* 0x000fe20000ffe4ff */
[----:B0-----:R-:W-:-:S02]  /*07e0*/  IMAD.MOV.U32 R12, RZ, RZ, R26 ;  /* 0x000000ffff0c7224 */ /* 0x001fc400078e001a */
[----:B------:R-:W-:Y:S01]  /*07f0*/  IMAD.MOV.U32 R13, RZ, RZ, R27 ;  /* 0x000000ffff0d7224 */ /* 0x000fe200078e001b */
[----:B---3--:R0:W-:Y:S02]  /*0800*/  STG.E desc[UR4][R10.64+0x10], R23 ;  /* 0x000010170a007986 */ /* 0x0081e4000c101904 */
[----:B0-----:R-:W-:Y:S02]  /*0810*/  IMAD.MOV.U32 R10, RZ, RZ, R24 ;  /* 0x000000ffff0a7224 */ /* 0x001fe400078e0018 */
[----:B------:R-:W-:-:S07]  /*0820*/  IMAD.MOV.U32 R11, RZ, RZ, R25 ;  /* 0x000000ffff0b7224 */ /* 0x000fce00078e0019 */
.L_x_33:
[----:B------:R-:W-:Y:S05]  /*0830*/  BSYNC.RECONVERGENT B3 ;  /* 0x0000000000037941 */ /* 0x000fea0003800200 */
.L_x_32:
[----:B------:R-:W-:-:S04]  /*0840*/  ISETP.NE.U32.AND P1, PT, R19, RZ, PT ;  /* 0x000000ff1300720c */ /* 0x000fc80003f25070 */
[----:B------:R-:W-:-:S13]  /*0850*/  ISETP.NE.OR.EX P0, PT, R18, RZ, P0, P1 ;  /* 0x000000ff1200720c */ /* 0x000fda0000705710 */
[----:B------:R-:W-:Y:S05]  /*0860*/  @!P0 BREAK.RELIABLE B0 ;  /* 0x0000000000008942 */ /* 0x000fea0003800100 */
[----:B------:R-:W-:Y:S05]  /*0870*/  @!P0 BRA `(.L_x_26) ;  /* 0x0000000000588947 */ /* 0x000fea0003800000 */
.L_x_28:
[----:B------:R-:W-:Y:S05]  /*0880*/  BSYNC.RELIABLE B0 ;  /* 0x0000000000007941 */ /* 0x000fea0003800100 */
.L_x_27:
[----:B------:R-:W2:Y:S04]  /*0890*/  LDG.E R21, desc[UR4][R12.64+-0xc] ;  /* 0xfffff4040c157981 */ /* 0x000ea8000c1e1900 */
[----:B--2---:R0:W-:Y:S04]  /*08a0*/  STG.E desc[UR4][R10.64+-0xc], R21 ;  /* 0xfffff4150a007986 */ /* 0x0041e8000c101904 */
[----:B------:R-:W2:Y:S04]  /*08b0*/  LDG.E R23, desc[UR4][R12.64+-0x8] ;  /* 0xfffff8040c177981 */ /* 0x000ea8000c1e1900 */
[----:B--2---:R1:W-:Y:S04]  /*08c0*/  STG.E desc[UR4][R10.64+-0x8], R23 ;  /* 0xfffff8170a007986 */ /* 0x0043e8000c101904 */
[----:B------:R-:W2:Y:S01]  /*08d0*/  LDG.E R25, desc[UR4][R12.64+-0x4] ;  /* 0xfffffc040c197981 */ /* 0x000ea2000c1e1900 */
[----:B------:R-:W-:-:S04]  /*08e0*/  IADD3 R19, P0, PT, R19, -0x4, RZ ;  /* 0xfffffffc13137810 */ /* 0x000fc80007f1e0ff */
[----:B------:R-:W-:Y:S02]  /*08f0*/  IADD3.X R18, PT, PT, R18, -0x1, RZ, P0, !PT ;  /* 0xffffffff12127810 */ /* 0x000fe400007fe4ff */
[----:B------:R-:W-:-:S04]  /*0900*/  ISETP.NE.U32.AND P0, PT, R19, RZ, PT ;  /* 0x000000ff1300720c */ /* 0x000fc80003f05070 */
[----:B------:R-:W-:Y:S01]  /*0910*/  ISETP.NE.AND.EX P0, PT, R18, RZ, PT, P0 ;  /* 0x000000ff1200720c */ /* 0x000fe20003f05300 */
[----:B--2---:R-:W-:Y:S04]  /*0920*/  STG.E desc[UR4][R10.64+-0x4], R25 ;  /* 0xfffffc190a007986 */ /* 0x004fe8000c101904 */
[----:B------:R2:W3:Y:S01]  /*0930*/  LDG.E R27, desc[UR4][R12.64] ;  /* 0x000000040c1b7981 */ /* 0x0004e2000c1e1900 */
        /* <DEDUP_REMOVED lines=10> */
.L_x_26:
[----:B------:R-:W-:Y:S05]  /*09e0*/  BSYNC.RECONVERGENT B1 ;  /* 0x0000000000017941 */ /* 0x000fea0003800200 */
.L_x_25:
[----:B------:R-:W-:-:S04]  /*09f0*/  ISETP.NE.U32.AND P0, PT, R14, RZ, PT ;  /* 0x000000ff0e00720c */ /* 0x000fc80003f05070 */
[----:B------:R-:W-:-:S13]  /*0a00*/  ISETP.NE.AND.EX P0, PT, R15, RZ, PT, P0 ;  /* 0x000000ff0f00720c */ /* 0x000fda0003f05300 */
[----:B------:R-:W-:Y:S05]  /*0a10*/  @!P0 BRA `(.L_x_24) ;  /* 0x0000000000608947 */ /* 0x000fea0003800000 */
[----:B------:R-:W0:Y:S01]  /*0a20*/  LDCU.64 UR8, c[0x0][0x3a8] ;  /* 0x00007500ff0877ac */ /* 0x000e220008000a00 */
[----:B------:R-:W-:-:S04]  /*0a30*/  LEA R12, P0, R17, R4, 0x2 ;  /* 0x00000004110c7211 */ /* 0x000fc800078010ff */
[----:B------:R-:W-:Y:S02]  /*0a40*/  IADD3 R12, P1, PT, R12, 0x80, RZ ;  /* 0x000000800c0c7810 */ /* 0x000fe40007f3e0ff */
[----:B------:R-:W-:-:S05]  /*0a50*/  LEA.HI.X R17, R17, R5, R16, 0x2, P0 ;  /* 0x0000000511117211 */ /* 0x000fca00000f1410 */
[----:B------:R-:W-:Y:S01]  /*0a60*/  IMAD.X R17, RZ, RZ, R17, P1 ;  /* 0x000000ffff117224 */ /* 0x000fe200008e0611 */
[C---:B0-----:R-:W-:Y:S02]  /*0a70*/  IADD3 R16, P0, PT, R12.reuse, UR8, RZ ;  /* 0x000000080c107c10 */ /* 0x041fe4000ff1e0ff */
[----:B------:R-:W-:Y:S02]  /*0a80*/  IADD3 R12, P2, PT, R12, UR6, RZ ;  /* 0x000000060c0c7c10 */ /* 0x000fe4000ff5e0ff */
[C---:B------:R-:W-:Y:S02]  /*0a90*/  IADD3.X R19, PT, PT, R17.reuse, UR9, RZ, P0, !PT ;  /* 0x0000000911137c10 */ /* 0x040fe400087fe4ff */
[----:B------:R-:W-:-:S09]  /*0aa0*/  IADD3.X R17, PT, PT, R17, UR7, RZ, P2, !PT ;  /* 0x0000000711117c10 */ /* 0x000fd200097fe4ff */
.L_x_34:
[----:B0-----:R-:W-:Y:S02]  /*0ab0*/  IMAD.MOV.U32 R10, RZ, RZ, R12 ;  /* 0x000000ffff0a7224 */ /* 0x001fe400078e000c */
[----:B------:R-:W-:-:S05]  /*0ac0*/  IMAD.MOV.U32 R11, RZ, RZ, R17 ;  /* 0x000000ffff0b7224 */ /* 0x000fca00078e0011 */
[----:B------:R0:W2:Y:S01]  /*0ad0*/  LDG.E R13, desc[UR4][R10.64] ;  /* 0x000000040a0d7981 */ /* 0x0000a2000c1e1900 */
[----:B------:R-:W-:Y:S02]  /*0ae0*/  IADD3 R14, P0, PT, R14, -0x1, RZ ;  /* 0xffffffff0e0e7810 */ /* 0x000fe40007f1e0ff */
[----:B------:R-:W-:Y:S02]  /*0af0*/  IADD3 R12, P2, PT, R12, 0x4, RZ ;  /* 0x000000040c0c7810 */ /* 0x000fe40007f5e0ff */
[----:B------:R-:W-:Y:S02]  /*0b00*/  IADD3.X R15, PT, PT, R15, -0x1, RZ, P0, !PT ;  /* 0xffffffff0f0f7810 */ /* 0x000fe400007fe4ff */
[----:B------:R-:W-:Y:S01]  /*0b10*/  ISETP.NE.U32.AND P0, PT, R14, RZ, PT ;  /* 0x000000ff0e00720c */ /* 0x000fe20003f05070 */
[----:B------:R-:W-:Y:S02]  /*0b20*/  IMAD.X R17, RZ, RZ, R17, P2 ;  /* 0x000000ffff117224 */ /* 0x000fe400010e0611 */
[----:B0-----:R-:W-:Y:S01]  /*0b30*/  IMAD.MOV.U32 R10, RZ, RZ, R16 ;  /* 0x000000ffff0a7224 */ /* 0x001fe200078e0010 */
[----:B------:R-:W-:Y:S01]  /*0b40*/  ISETP.NE.AND.EX P0, PT, R15, RZ, PT, P0 ;  /* 0x000000ff0f00720c */ /* 0x000fe20003f05300 */
[----:B------:R-:W-:Y:S01]  /*0b50*/  IMAD.MOV.U32 R11, RZ, RZ, R19 ;  /* 0x000000ffff0b7224 */ /* 0x000fe200078e0013 */
[----:B------:R-:W-:-:S05]  /*0b60*/  IADD3 R16, P1, PT, R16, 0x4, RZ ;  /* 0x0000000410107810 */ /* 0x000fca0007f3e0ff */
[----:B------:R-:W-:Y:S01]  /*0b70*/  IMAD.X R19, RZ, RZ, R19, P1 ;  /* 0x000000ffff137224 */ /* 0x000fe200008e0613 */
[----:B--2---:R0:W-:Y:S05]  /*0b80*/  STG.E desc[UR4][R10.64], R13 ;  /* 0x0000000d0a007986 */ /* 0x0041ea000c101904 */
[----:B------:R-:W-:Y:S05]  /*0b90*/  @P0 BRA `(.L_x_34) ;  /* 0xfffffffc00c40947 */ /* 0x000fea000383ffff */
.L_x_24:
[----:B------:R-:W-:Y:S05]  /*0ba0*/  BSYNC.RECONVERGENT B2 ;  /* 0x0000000000027941 */ /* 0x000fea0003800200 */
.L_x_23:
[----:B------:R-:W-:Y:S05]  /*0bb0*/  WARPSYNC.ALL ;  /* 0x0000000000007948 */ /* 0x000fea0003800000 */
[----:B------:R-:W0:Y:S01]  /*0bc0*/  LDCU.64 UR8, c[0x0][0x398] ;  /* 0x00007300ff0877ac */ /* 0x000e220008000a00 */
[C---:B------:R-:W-:Y:S01]  /*0bd0*/  IMAD.SHL.U32 R14, R6.reuse, 0x4, RZ ;  /* 0x00000004060e7824 */ /* 0x040fe200078e00ff */
[----:B------:R-:W-:Y:S01]  /*0be0*/  SHF.L.U64.HI R15, R6, 0x2, R7 ;  /* 0x00000002060f7819 */ /* 0x000fe20000010207 */
[----:B------:R-:W1:Y:S01]  /*0bf0*/  LDCU.128 UR12, c[0x0][0x3a0] ;  /* 0x00007400ff0c77ac */ /* 0x000e620008000c00 */
[----:B------:R-:W2:Y:S01]  /*0c00*/  LDCU.64 UR10, c[0x0][0x388] ;  /* 0x00007100ff0a77ac */ /* 0x000ea20008000a00 */
[----:B0-----:R-:W-:-:S02]  /*0c10*/  IADD3 R10, P1, PT, R0, UR8, RZ ;  /* 0x00000008000a7c10 */ /* 0x001fc4000ff3e0ff */
[----:B-1----:R-:W-:Y:S02]  /*0c20*/  IADD3 R6, P0, PT, R4, UR14, RZ ;  /* 0x0000000e04067c10 */ /* 0x002fe4000ff1e0ff */
[----:B------:R-:W-:Y:S02]  /*0c30*/  IADD3.X R11, PT, PT, R20, UR9, RZ, P1, !PT ;  /* 0x00000009140b7c10 */ /* 0x000fe40008ffe4ff */
[----:B--2---:R-:W-:Y:S02]  /*0c40*/  IADD3 R12, P2, PT, R14, UR10, RZ ;  /* 0x0000000a0e0c7c10 */ /* 0x004fe4000ff5e0ff */
[----:B------:R-:W-:Y:S01]  /*0c50*/  IADD3.X R7, PT, PT, R5, UR15, RZ, P0, !PT ;  /* 0x0000000f05077c10 */ /* 0x000fe200087fe4ff */
[----:B------:R-:W-:Y:S01]  /*0c60*/  STG.E.64 desc[UR4][R10.64], R4 ;  /* 0x000000040a007986 */ /* 0x000fe2000c101b04 */
[----:B------:R-:W-:-:S03]  /*0c70*/  IADD3.X R13, PT, PT, R15, UR11, RZ, P2, !PT ;  /* 0x0000000b0f0d7c10 */ /* 0x000fc600097fe4ff */
[----:B-----5:R-:W-:Y:S04]  /*0c80*/  STG.E.64 desc[UR4][R6.64], R8 ;  /* 0x0000000806007986 */ /* 0x020fe8000c101b04 */
[----:B------:R-:W-:Y:S04]  /*0c90*/  STG.E.64 desc[UR4][R6.64+0x8], R2 ;  /* 0x0000080206007986 */ /* 0x000fe8000c101b04 */
[----:B------:R-:W2:Y:S01]  /*0ca0*/  LDG.E R13, desc[UR4][R12.64] ;  /* 0x000000040c0d7981 */ /* 0x000ea2000c1e1900 */
[----:B------:R-:W-:-:S04]  /*0cb0*/  IADD3 R14, P0, PT, R14, UR12, RZ ;  /* 0x0000000c0e0e7c10 */ /* 0x000fc8000ff1e0ff */
[----:B------:R-:W-:-:S05]  /*0cc0*/  IADD3.X R15, PT, PT, R15, UR13, RZ, P0, !PT ;  /* 0x0000000d0f0f7c10 */ /* 0x000fca00087fe4ff */
[----:B--2---:R-:W-:Y:S01]  /*0cd0*/  STG.E desc[UR4][R14.64], R13 ;  /* 0x0000000d0e007986 */ /* 0x004fe2000c101904 */
[----:B------:R-:W-:Y:S05]  /*0ce0*/  EXIT ;  /* 0x000000000000794d */ /* 0x000fea0003800000 */
.L_x_35:
        /* <DEDUP_REMOVED lines=9> */
.L_x_57:


//--------------------- .text._Z16intArrayIdentityPKlPKcPlPcl --------------------------
	.section	.text._Z16intArrayIdentityPKlPKcPlPcl,"ax",@progbits
	.align	128
        .global         _Z16intArrayIdentityPKlPKcPlPcl
        .type           _Z16intArrayIdentityPKlPKcPlPcl,@function
        .size           _Z16intArrayIdentityPKlPKcPlPcl,(.L_x_58 - _Z16intArrayIdentityPKlPKcPlPcl)
        .other          _Z16intArrayIdentityPKlPKcPlPcl,@"STO_CUDA_ENTRY STV_DEFAULT"
_Z16intArrayIdentityPKlPKcPlPcl:
.text._Z16intArrayIdentityPKlPKcPlPcl:
        /* <DEDUP_REMOVED lines=15> */
[----:B------:R-:W-:-:S06]  /*00f0*/  IADD3.X R5, PT, PT, R0, UR9, RZ, P0, !PT ;  /* 0x0000000900057c10 */ /* 0x000fcc00087fe4ff */
[----:B-1----:R-:W2:Y:S02]  /*0100*/  LDG.E.64 R4, desc[UR4][R4.64] ;  /* 0x0000000404047981 */ /* 0x002ea4000c1e1b00 */
[----:B--2---:R-:W-:-:S04]  /*0110*/  IADD3 R10, P0, PT, R4, UR10, RZ ;  /* 0x0000000a040a7c10 */ /* 0x004fc8000ff1e0ff */
        /* <DEDUP_REMOVED lines=9> */
[----:B------:R-:W-:Y:S02]  /*01b0*/  LOP3.LUT R9, R2, 0x3, RZ, 0xc0, !PT ;  /* 0x0000000302097812 */ /* 0x000fe400078ec0ff */
[----:B------:R-:W-:Y:S02]  /*01c0*/  CS2R R14, SRZ ;  /* 0x00000000000e7805 */ /* 0x000fe4000001ff00 */
[----:B------:R-:W-:Y:S01]  /*01d0*/  ISETP.GE.U32.AND.EX P0, PT, R3, RZ, PT, P0 ;  /* 0x000000ff0300720c */ /* 0x000fe20003f06100 */
[----:B------:R-:W-:-:S12]  /*01e0*/  IMAD.MOV.U32 R16, RZ, RZ, RZ ;  /* 0x000000ffff107224 */ /* 0x000fd800078e00ff */
        /* <DEDUP_REMOVED lines=22> */
.L_x_44:
        /* <DEDUP_REMOVED lines=45> */
.L_x_43:
[----:B------:R-:W-:Y:S05]  /*0620*/  BSYNC.RECONVERGENT B3 ;  /* 0x0000000000037941 */ /* 0x000fea0003800200 */
.L_x_42:
        /* <DEDUP_REMOVED lines=31> */
.L_x_46:
[----:B------:R-:W-:Y:S05]  /*0820*/  BSYNC.RECONVERGENT B3 ;  /* 0x0000000000037941 */ /* 0x000fea0003800200 */
.L_x_45:
[----:B------:R-:W-:-:S04]  /*0830*/  ISETP.NE.U32.AND P1, PT, R18, RZ, PT ;  /* 0x000000ff1200720c */ /* 0x000fc80003f25070 */
[----:B------:R-:W-:-:S13]  /*0840*/  ISETP.NE.OR.EX P0, PT, R17, RZ, P0, P1 ;  /* 0x000000ff1100720c */ /* 0x000fda0000705710 */
[----:B------:R-:W-:Y:S05]  /*0850*/  @!P0 BREAK.RELIABLE B0 ;  /* 0x0000000000008942 */ /* 0x000fea0003800100 */
[----:B------:R-:W-:Y:S05]  /*0860*/  @!P0 BRA `(.L_x_39) ;  /* 0x0000000000588947 */ /* 0x000fea0003800000 */
.L_x_41:
[----:B------:R-:W-:Y:S05]  /*0870*/  BSYNC.RELIABLE B0 ;  /* 0x0000000000007941 */ /* 0x000fea0003800100 */
.L_x_40:
        /* <DEDUP_REMOVED lines=21> */
.L_x_39:
[----:B------:R-:W-:Y:S05]  /*09d0*/  BSYNC.RECONVERGENT B1 ;  /* 0x0000000000017941 */ /* 0x000fea0003800200 */
.L_x_38:
        /* <DEDUP_REMOVED lines=12> */
.L_x_47:
        /* <DEDUP_REMOVED lines=15> */
.L_x_37:
[----:B------:R-:W-:Y:S05]  /*0b90*/  BSYNC.RECONVERGENT B2 ;  /* 0x0000000000027941 */ /* 0x000fea0003800200 */
.L_x_36:
[----:B------:R-:W-:Y:S05]  /*0ba0*/  WARPSYNC.ALL ;  /* 0x0000000000007948 */ /* 0x000fea0003800000 */
[----:B------:R-:W0:Y:S02]  /*0bb0*/  LDCU.128 UR12, c[0x0][0x390] ;  /* 0x00007200ff0c77ac */ /* 0x000e240008000c00 */
[----:B0-----:R-:W-:Y:S02]  /*0bc0*/  IADD3 R10, P1, PT, R8, UR12, RZ ;  /* 0x0000000c080a7c10 */ /* 0x001fe4000ff3e0ff */
[----:B------:R-:W-:Y:S02]  /*0bd0*/  IADD3 R8, P0, PT, R4, UR14, RZ ;  /* 0x0000000e04087c10 */ /* 0x000fe4000ff1e0ff */
[----:B------:R-:W-:-:S02]  /*0be0*/  IADD3.X R11, PT, PT, R0, UR13, RZ, P1, !PT ;  /* 0x0000000d000b7c10 */ /* 0x000fc40008ffe4ff */
[----:B------:R-:W-:-:S03]  /*0bf0*/  IADD3.X R9, PT, PT, R5, UR15, RZ, P0, !PT ;  /* 0x0000000f05097c10 */ /* 0x000fc600087fe4ff */
[----:B------:R-:W-:Y:S04]  /*0c00*/  STG.E.64 desc[UR4][R10.64], R4 ;  /* 0x000000040a007986 */ /* 0x000fe8000c101b04 */
[----:B-----5:R-:W-:Y:S04]  /*0c10*/  STG.E.64 desc[UR4][R8.64], R6 ;  /* 0x0000000608007986 */ /* 0x020fe8000c101b04 */
[----:B------:R-:W-:Y:S01]  /*0c20*/  STG.E.64 desc[UR4][R8.64+0x8], R2 ;  /* 0x0000080208007986 */ /* 0x000fe2000c101b04 */
[----:B------:R-:W-:Y:S05]  /*0c30*/  EXIT ;  /* 0x000000000000794d */ /* 0x000fea0003800000 */
.L_x_48:
        /* <DEDUP_REMOVED lines=12> */
.L_x_58:


//--------------------- .text._Z8identityPKiPil   --------------------------
	.section	.text._Z8identityPKiPil,"ax",@progbits
	.align	128
        .global         _Z8identityPKiPil
        .type           _Z8identityPKiPil,@function
        .size           _Z8identityPKiPil,(.L_x_59 - _Z8identityPKiPil)
        .other          _Z8identityPKiPil,@"STO_CUDA_ENTRY STV_DEFAULT"
_Z8identityPKiPil:
.text._Z8identityPKiPil:
        /* <DEDUP_REMOVED lines=16> */
[----:B-1----:R-:W2:Y:S01]  /*0100*/  LDG.E R3, desc[UR4][R2.64] ;  /* 0x0000000402037981 */ /* 0x002ea2000c1e1900 */
[----:B------:R-:W-:-:S04]  /*0110*/  IADD3 R4, P0, PT, R4, UR10, RZ ;  /* 0x0000000a04047c10 */ /* 0x000fc8000ff1e0ff */
[----:B------:R-:W-:-:S05]  /*0120*/  IADD3.X R5, PT, PT, R0, UR11, RZ, P0, !PT ;  /* 0x0000000b00057c10 */ /* 0x000fca00087fe4ff */
[----:B--2---:R-:W-:Y:S01]  /*0130*/  STG.E desc[UR4][R4.64], R3 ;  /* 0x0000000304007986 */ /* 0x004fe2000c101904 */
[----:B------:R-:W-:Y:S05]  /*0140*/  EXIT ;  /* 0x000000000000794d */ /* 0x000fea0003800000 */
.L_x_49:
        /* <DEDUP_REMOVED lines=11> */
.L_x_59:


//--------------------- .nv.global.init           --------------------------
	.section	.nv.global.init,"aw",@progbits
.nv.global.init:
	.type		$str$1,@object
	.size		$str$1,($str - $str$1)
$str$1:
        /*0000*/ 	.byte	0x2f, 0x74, 0x6d, 0x70, 0x2f, 0x73, 0x61, 0x73, 0x73, 0x5f, 0x63, 0x75, 0x5f, 0x7a, 0x38, 0x32
        /*0010*/ 	.byte	0x74, 0x64, 0x37, 0x7a, 0x6d, 0x2f, 0x6b, 0x2e, 0x63, 0x75, 0x00
	.type		$str,@object
	.size		$str,(__unnamed_1 - $str)
$str:
        /*001b*/ 	.byte	0x6a, 0x75, 0x6d, 0x70, 0x20, 0x3d, 0x3d, 0x20, 0x62, 0x6c, 0x6f, 0x63, 0x6b, 0x44, 0x69, 0x6d
        /*002b*/ 	.byte	0x2e, 0x78, 0x20, 0x2a, 0x20, 0x67, 0x72, 0x69, 0x64, 0x44, 0x69, 0x6d, 0x2e, 0x78, 0x00
	.type		__unnamed_1,@object
	.size		__unnamed_1,(.L_0 - __unnamed_1)
__unnamed_1:
        /*003a*/ 	.byte	0x76, 0x6f, 0x69, 0x64, 0x20, 0x73, 0x75, 0x6d, 0x28, 0x69, 0x6e, 0x74, 0x20, 0x2a, 0x2c, 0x20
        /*004a*/ 	.byte	0x69, 0x6e, 0x74, 0x20, 0x2a, 0x2c, 0x20, 0x6c, 0x6f, 0x6e, 0x67, 0x2c, 0x20, 0x69, 0x6e, 0x74
        /*005a*/ 	.byte	0x2c, 0x20, 0x69, 0x6e, 0x74, 0x29, 0x00
.L_0:


//--------------------- .nv.shared.reserved.0     --------------------------
	.section	.nv.shared.reserved.0,"aw",@nobits
	.weak		__nv_reservedSMEM_offset_0_alias
	.size		__nv_reservedSMEM_offset_0_alias, 0, 64
	.other		__nv_reservedSMEM_offset_0_alias,@"STO_CUDA_RESERVED_SHARED STV_DEFAULT"
__nv_reservedSMEM_offset_0_alias:
	.zero		0
	.zero		64


//--------------------- .nv.constant0._Z3sumPiS_lii --------------------------
	.section	.nv.constant0._Z3sumPiS_lii,"a",@progbits
	.sectionflags	@""
	.align	4
.nv.constant0._Z3sumPiS_lii:
	.zero		928


//--------------------- .nv.constant0._Z11multiplyBy2PiS_l --------------------------
	.section	.nv.constant0._Z11multiplyBy2PiS_l,"a",@progbits
	.sectionflags	@""
	.align	4
.nv.constant0._Z11multiplyBy2PiS_l:
	.zero		920


//--------------------- .nv.constant0._Z8blockXORPKcPcll --------------------------
	.section	.nv.constant0._Z8blockXORPKcPcll,"a",@progbits
	.sectionflags	@""
	.align	4
.nv.constant0._Z8blockXORPKcPcll:
	.zero		928


//--------------------- .nv.constant0._Z19applyLinearFunctionPKsPslss --------------------------
	.section	.nv.constant0._Z19applyLinearFunctionPKsPslss,"a",@progbits
	.sectionflags	@""
	.align	4
.nv.constant0._Z19applyLinearFunctionPKsPslss:
	.zero		924


//--------------------- .nv.constant0._Z9plusMinusPKdPKfPdPfl --------------------------
	.section	.nv.constant0._Z9plusMinusPKdPKfPdPfl,"a",@progbits
	.sectionflags	@""
	.align	4
.nv.constant0._Z9plusMinusPKdPKfPdPfl:
	.zero		936


//--------------------- .nv.constant0._Z12vectorLengthPKdS0_Pdl --------------------------
	.section	.nv.constant0._Z12vectorLengthPKdS0_Pdl,"a",@progbits
	.sectionflags	@""
	.align	4
.nv.constant0._Z12vectorLengthPKdS0_Pdl:
	.zero		928


//--------------------- .nv.constant0._Z20IntDataPointIdentityPKlPKiPKcPlPiPcl --------------------------
	.section	.nv.constant0._Z20IntDataPointIdentityPKlPKiPKcPlPiPcl,"a",@progbits
	.sectionflags	@""
	.align	4
.nv.constant0._Z20IntDataPointIdentityPKlPKiPKcPlPiPcl:
	.zero		952


//--------------------- .nv.constant0._Z16intArrayIdentityPKlPKcPlPcl --------------------------
	.section	.nv.constant0._Z16intArrayIdentityPKlPKcPlPcl,"a",@progbits
	.sectionflags	@""
	.align	4
.nv.constant0._Z16intArrayIdentityPKlPKcPlPcl:
	.zero		936


//--------------------- .nv.constant0._Z8identityPKiPil --------------------------
	.section	.nv.constant0._Z8identityPKiPil,"a",@progbits
	.sectionflags	@""
	.align	4
.nv.constant0._Z8identityPKiPil:
	.zero		920


//--------------------- SYMBOLS --------------------------

	.type		.nv.reservedSmem.offset0,@object
	.size		.nv.reservedSmem.offset0,0x4
	.type		__assertfail,@function
